//
// Generated by NVIDIA NVVM Compiler
//
// Compiler Build ID: CL-36424714
// Cuda compilation tools, release 13.0, V13.0.88
// Based on NVVM 20.0.0
//

.version 9.0
.target sm_100
.address_size 64

	// .globl	boids_step

.visible .entry boids_step(
	.param .u32 boids_step_param_0,
	.param .f32 boids_step_param_1,
	.param .f32 boids_step_param_2,
	.param .f32 boids_step_param_3,
	.param .f32 boids_step_param_4,
	.param .f32 boids_step_param_5,
	.param .f32 boids_step_param_6,
	.param .f32 boids_step_param_7,
	.param .f32 boids_step_param_8,
	.param .u64 .ptr .align 1 boids_step_param_9,
	.param .u64 .ptr .align 1 boids_step_param_10,
	.param .u64 .ptr .align 1 boids_step_param_11,
	.param .u64 .ptr .align 1 boids_step_param_12,
	.param .u32 boids_step_param_13,
	.param .u32 boids_step_param_14
)
{
	.reg .pred 	%p<35>;
	.reg .b32 	%r<137>;
	.reg .b32 	%f<334>;
	.reg .b64 	%rd<51>;

	ld.param.u32 	%r73, [boids_step_param_0];
	ld.param.f32 	%f163, [boids_step_param_2];
	ld.param.f32 	%f164, [boids_step_param_3];
	ld.param.f32 	%f165, [boids_step_param_4];
	ld.param.u64 	%rd35, [boids_step_param_9];
	ld.param.u64 	%rd36, [boids_step_param_10];
	ld.param.u64 	%rd33, [boids_step_param_11];
	ld.param.u64 	%rd34, [boids_step_param_12];
	cvta.to.global.u64 	%rd1, %rd34;
	cvta.to.global.u64 	%rd2, %rd33;
	cvta.to.global.u64 	%rd3, %rd36;
	cvta.to.global.u64 	%rd4, %rd35;
	mov.u32 	%r76, %ctaid.x;
	mov.u32 	%r77, %ntid.x;
	mul.lo.s32 	%r1, %r76, %r77;
	mov.u32 	%r2, %tid.x;
	add.s32 	%r3, %r1, %r2;
	setp.ge.s32 	%p1, %r3, %r73;
	@%p1 bra 	$L__BB0_52;
	ld.param.u32 	%r86, [boids_step_param_0];
	mul.wide.s32 	%rd37, %r3, 4;
	add.s64 	%rd5, %rd4, %rd37;
	ld.global.f32 	%f1, [%rd5];
	add.s64 	%rd6, %rd3, %rd37;
	ld.global.f32 	%f2, [%rd6];
	add.s64 	%rd7, %rd2, %rd37;
	ld.global.f32 	%f3, [%rd7];
	add.s64 	%rd8, %rd1, %rd37;
	ld.global.f32 	%f4, [%rd8];
	setp.lt.s32 	%p2, %r86, 1;
	mov.b32 	%r104, 0;
	mov.f32 	%f266, 0f00000000;
	mov.f32 	%f267, %f266;
	mov.f32 	%f268, %f266;
	mov.f32 	%f269, %f266;
	mov.u32 	%r105, %r104;
	mov.f32 	%f270, %f266;
	mov.f32 	%f271, %f266;
	mov.u32 	%r106, %r104;
	@%p2 bra 	$L__BB0_43;
	ld.param.u32 	%r87, [boids_step_param_0];
	mul.f32 	%f5, %f163, %f163;
	mul.f32 	%f6, %f164, %f164;
	mul.f32 	%f7, %f165, %f165;
	setp.lt.u32 	%p3, %r87, 4;
	mov.f32 	%f271, 0f00000000;
	mov.b32 	%r120, 0;
	mov.u32 	%r106, %r120;
	mov.f32 	%f270, %f271;
	mov.u32 	%r105, %r120;
	mov.f32 	%f269, %f271;
	mov.f32 	%f268, %f271;
	mov.u32 	%r104, %r120;
	mov.f32 	%f267, %f271;
	mov.f32 	%f266, %f271;
	@%p3 bra 	$L__BB0_33;
	neg.s32 	%r92, %r3;
	add.s64 	%rd46, %rd3, 8;
	add.s64 	%rd45, %rd2, 8;
	add.s64 	%rd44, %rd1, 8;
	add.s64 	%rd43, %rd4, 8;
	mov.f32 	%f271, 0f00000000;
	mov.b32 	%r93, 0;
	mov.u32 	%r106, %r93;
	mov.u32 	%r105, %r93;
	mov.u32 	%r104, %r93;
$L__BB0_4:
	setp.eq.s32 	%p4, %r92, 0;
	@%p4 bra 	$L__BB0_11;
	ld.global.f32 	%f14, [%rd43+-8];
	sub.f32 	%f15, %f14, %f1;
	ld.global.f32 	%f16, [%rd46+-8];
	sub.f32 	%f17, %f16, %f2;
	mul.f32 	%f174, %f17, %f17;
	fma.rn.f32 	%f18, %f15, %f15, %f174;
	setp.geu.f32 	%p5, %f18, %f5;
	@%p5 bra 	$L__BB0_7;
	sqrt.rn.f32 	%f175, %f18;
	add.f32 	%f176, %f175, 0f358637BD;
	div.rn.f32 	%f177, %f15, %f176;
	sub.f32 	%f266, %f266, %f177;
	div.rn.f32 	%f178, %f17, %f176;
	sub.f32 	%f267, %f267, %f178;
	add.s32 	%r104, %r104, 1;
$L__BB0_7:
	setp.geu.f32 	%p6, %f18, %f6;
	@%p6 bra 	$L__BB0_9;
	ld.global.f32 	%f179, [%rd45+-8];
	add.f32 	%f268, %f268, %f179;
	ld.global.f32 	%f180, [%rd44+-8];
	add.f32 	%f269, %f269, %f180;
	add.s32 	%r105, %r105, 1;
$L__BB0_9:
	setp.geu.f32 	%p7, %f18, %f7;
	@%p7 bra 	$L__BB0_11;
	add.f32 	%f270, %f270, %f14;
	add.f32 	%f271, %f271, %f16;
	add.s32 	%r106, %r106, 1;
$L__BB0_11:
	add.s32 	%r82, %r93, 1;
	setp.eq.s32 	%p8, %r82, %r3;
	@%p8 bra 	$L__BB0_18;
	ld.global.f32 	%f35, [%rd43+-4];
	sub.f32 	%f36, %f35, %f1;
	ld.global.f32 	%f37, [%rd46+-4];
	sub.f32 	%f38, %f37, %f2;
	mul.f32 	%f181, %f38, %f38;
	fma.rn.f32 	%f39, %f36, %f36, %f181;
	setp.geu.f32 	%p9, %f39, %f5;
	@%p9 bra 	$L__BB0_14;
	sqrt.rn.f32 	%f182, %f39;
	add.f32 	%f183, %f182, 0f358637BD;
	div.rn.f32 	%f184, %f36, %f183;
	sub.f32 	%f266, %f266, %f184;
	div.rn.f32 	%f185, %f38, %f183;
	sub.f32 	%f267, %f267, %f185;
	add.s32 	%r104, %r104, 1;
$L__BB0_14:
	setp.geu.f32 	%p10, %f39, %f6;
	@%p10 bra 	$L__BB0_16;
	ld.global.f32 	%f186, [%rd45+-4];
	add.f32 	%f268, %f268, %f186;
	ld.global.f32 	%f187, [%rd44+-4];
	add.f32 	%f269, %f269, %f187;
	add.s32 	%r105, %r105, 1;
$L__BB0_16:
	setp.geu.f32 	%p11, %f39, %f7;
	@%p11 bra 	$L__BB0_18;
	add.f32 	%f270, %f270, %f35;
	add.f32 	%f271, %f271, %f37;
	add.s32 	%r106, %r106, 1;
$L__BB0_18:
	add.s32 	%r83, %r93, 2;
	setp.eq.s32 	%p12, %r83, %r3;
	@%p12 bra 	$L__BB0_25;
	ld.global.f32 	%f56, [%rd43];
	sub.f32 	%f57, %f56, %f1;
	ld.global.f32 	%f58, [%rd46];
	sub.f32 	%f59, %f58, %f2;
	mul.f32 	%f188, %f59, %f59;
	fma.rn.f32 	%f60, %f57, %f57, %f188;
	setp.geu.f32 	%p13, %f60, %f5;
	@%p13 bra 	$L__BB0_21;
	sqrt.rn.f32 	%f189, %f60;
	add.f32 	%f190, %f189, 0f358637BD;
	div.rn.f32 	%f191, %f57, %f190;
	sub.f32 	%f266, %f266, %f191;
	div.rn.f32 	%f192, %f59, %f190;
	sub.f32 	%f267, %f267, %f192;
	add.s32 	%r104, %r104, 1;
$L__BB0_21:
	setp.geu.f32 	%p14, %f60, %f6;
	@%p14 bra 	$L__BB0_23;
	ld.global.f32 	%f193, [%rd45];
	add.f32 	%f268, %f268, %f193;
	ld.global.f32 	%f194, [%rd44];
	add.f32 	%f269, %f269, %f194;
	add.s32 	%r105, %r105, 1;
$L__BB0_23:
	setp.geu.f32 	%p15, %f60, %f7;
	@%p15 bra 	$L__BB0_25;
	add.f32 	%f270, %f270, %f56;
	add.f32 	%f271, %f271, %f58;
	add.s32 	%r106, %r106, 1;
$L__BB0_25:
	add.s32 	%r84, %r93, 3;
	setp.eq.s32 	%p16, %r84, %r3;
	@%p16 bra 	$L__BB0_32;
	ld.global.f32 	%f77, [%rd43+4];
	sub.f32 	%f78, %f77, %f1;
	ld.global.f32 	%f79, [%rd46+4];
	sub.f32 	%f80, %f79, %f2;
	mul.f32 	%f195, %f80, %f80;
	fma.rn.f32 	%f81, %f78, %f78, %f195;
	setp.geu.f32 	%p17, %f81, %f5;
	@%p17 bra 	$L__BB0_28;
	sqrt.rn.f32 	%f196, %f81;
	add.f32 	%f197, %f196, 0f358637BD;
	div.rn.f32 	%f198, %f78, %f197;
	sub.f32 	%f266, %f266, %f198;
	div.rn.f32 	%f199, %f80, %f197;
	sub.f32 	%f267, %f267, %f199;
	add.s32 	%r104, %r104, 1;
$L__BB0_28:
	setp.geu.f32 	%p18, %f81, %f6;
	@%p18 bra 	$L__BB0_30;
	ld.global.f32 	%f200, [%rd45+4];
	add.f32 	%f268, %f268, %f200;
	ld.global.f32 	%f201, [%rd44+4];
	add.f32 	%f269, %f269, %f201;
	add.s32 	%r105, %r105, 1;
$L__BB0_30:
	setp.geu.f32 	%p19, %f81, %f7;
	@%p19 bra 	$L__BB0_32;
	add.f32 	%f270, %f270, %f77;
	add.f32 	%f271, %f271, %f79;
	add.s32 	%r106, %r106, 1;
$L__BB0_32:
	ld.param.u32 	%r88, [boids_step_param_0];
	add.s32 	%r93, %r93, 4;
	add.s32 	%r92, %r92, 4;
	add.s64 	%rd46, %rd46, 16;
	add.s64 	%rd45, %rd45, 16;
	add.s64 	%rd44, %rd44, 16;
	add.s64 	%rd43, %rd43, 16;
	and.b32  	%r120, %r88, 2147483644;
	setp.ne.s32 	%p20, %r93, %r120;
	@%p20 bra 	$L__BB0_4;
$L__BB0_33:
	ld.param.u32 	%r89, [boids_step_param_0];
	and.b32  	%r52, %r89, 3;
	setp.eq.s32 	%p21, %r52, 0;
	@%p21 bra 	$L__BB0_43;
	ld.param.u64 	%rd42, [boids_step_param_12];
	ld.param.u64 	%rd41, [boids_step_param_11];
	mul.wide.u32 	%rd38, %r120, 4;
	cvta.to.global.u64 	%rd39, %rd42;
	add.s64 	%rd50, %rd39, %rd38;
	cvta.to.global.u64 	%rd40, %rd41;
	add.s64 	%rd49, %rd40, %rd38;
	add.s64 	%rd48, %rd3, %rd38;
	add.s64 	%rd47, %rd4, %rd38;
	sub.s32 	%r85, %r120, %r1;
	sub.s32 	%r125, %r85, %r2;
	neg.s32 	%r124, %r52;
$L__BB0_35:
	.pragma "nounroll";
	setp.eq.s32 	%p22, %r125, 0;
	@%p22 bra 	$L__BB0_42;
	ld.global.f32 	%f116, [%rd47];
	sub.f32 	%f117, %f116, %f1;
	ld.global.f32 	%f118, [%rd48];
	sub.f32 	%f119, %f118, %f2;
	mul.f32 	%f202, %f119, %f119;
	fma.rn.f32 	%f120, %f117, %f117, %f202;
	setp.geu.f32 	%p23, %f120, %f5;
	@%p23 bra 	$L__BB0_38;
	sqrt.rn.f32 	%f203, %f120;
	add.f32 	%f204, %f203, 0f358637BD;
	div.rn.f32 	%f205, %f117, %f204;
	sub.f32 	%f266, %f266, %f205;
	div.rn.f32 	%f206, %f119, %f204;
	sub.f32 	%f267, %f267, %f206;
	add.s32 	%r104, %r104, 1;
$L__BB0_38:
	setp.geu.f32 	%p24, %f120, %f6;
	@%p24 bra 	$L__BB0_40;
	ld.global.f32 	%f207, [%rd49];
	add.f32 	%f268, %f268, %f207;
	ld.global.f32 	%f208, [%rd50];
	add.f32 	%f269, %f269, %f208;
	add.s32 	%r105, %r105, 1;
$L__BB0_40:
	setp.geu.f32 	%p25, %f120, %f7;
	@%p25 bra 	$L__BB0_42;
	add.f32 	%f270, %f270, %f116;
	add.f32 	%f271, %f271, %f118;
	add.s32 	%r106, %r106, 1;
$L__BB0_42:
	add.s64 	%rd50, %rd50, 4;
	add.s64 	%rd49, %rd49, 4;
	add.s64 	%rd48, %rd48, 4;
	add.s64 	%rd47, %rd47, 4;
	add.s32 	%r125, %r125, 1;
	add.s32 	%r124, %r124, 1;
	setp.ne.s32 	%p26, %r124, 0;
	@%p26 bra 	$L__BB0_35;
$L__BB0_43:
	setp.lt.s32 	%p27, %r104, 1;
	mov.f32 	%f328, 0f00000000;
	mov.f32 	%f329, %f328;
	@%p27 bra 	$L__BB0_45;
	ld.param.f32 	%f241, [boids_step_param_5];
	cvt.rn.f32.u32 	%f210, %r104;
	div.rn.f32 	%f211, %f266, %f210;
	fma.rn.f32 	%f328, %f241, %f211, 0f00000000;
	div.rn.f32 	%f212, %f267, %f210;
	fma.rn.f32 	%f329, %f241, %f212, 0f00000000;
$L__BB0_45:
	setp.lt.s32 	%p28, %r105, 1;
	@%p28 bra 	$L__BB0_47;
	ld.param.f32 	%f242, [boids_step_param_6];
	cvt.rn.f32.u32 	%f213, %r105;
	div.rn.f32 	%f214, %f268, %f213;
	sub.f32 	%f215, %f214, %f3;
	div.rn.f32 	%f216, %f269, %f213;
	sub.f32 	%f217, %f216, %f4;
	fma.rn.f32 	%f328, %f242, %f215, %f328;
	fma.rn.f32 	%f329, %f242, %f217, %f329;
$L__BB0_47:
	setp.lt.s32 	%p29, %r106, 1;
	@%p29 bra 	$L__BB0_49;
	ld.param.f32 	%f243, [boids_step_param_7];
	cvt.rn.f32.u32 	%f218, %r106;
	div.rn.f32 	%f219, %f270, %f218;
	sub.f32 	%f220, %f219, %f1;
	div.rn.f32 	%f221, %f271, %f218;
	sub.f32 	%f222, %f221, %f2;
	fma.rn.f32 	%f328, %f243, %f220, %f328;
	fma.rn.f32 	%f329, %f243, %f222, %f329;
$L__BB0_49:
	ld.param.f32 	%f244, [boids_step_param_8];
	ld.param.f32 	%f239, [boids_step_param_1];
	fma.rn.f32 	%f332, %f239, %f328, %f3;
	fma.rn.f32 	%f333, %f239, %f329, %f4;
	mul.f32 	%f223, %f333, %f333;
	fma.rn.f32 	%f224, %f332, %f332, %f223;
	sqrt.rn.f32 	%f157, %f224;
	setp.leu.f32 	%p30, %f157, %f244;
	@%p30 bra 	$L__BB0_51;
	ld.param.f32 	%f245, [boids_step_param_8];
	div.rn.f32 	%f225, %f332, %f157;
	mul.f32 	%f332, %f245, %f225;
	div.rn.f32 	%f226, %f333, %f157;
	mul.f32 	%f333, %f245, %f226;
$L__BB0_51:
	ld.param.u32 	%r91, [boids_step_param_14];
	ld.param.u32 	%r90, [boids_step_param_13];
	ld.param.f32 	%f240, [boids_step_param_1];
	fma.rn.f32 	%f227, %f240, %f332, %f1;
	fma.rn.f32 	%f228, %f240, %f333, %f2;
	setp.lt.f32 	%p31, %f227, 0f00000000;
	cvt.rn.f32.s32 	%f229, %r90;
	add.f32 	%f230, %f227, %f229;
	selp.f32 	%f231, %f230, %f227, %p31;
	setp.ge.f32 	%p32, %f231, %f229;
	sub.f32 	%f232, %f231, %f229;
	selp.f32 	%f233, %f232, %f231, %p32;
	setp.lt.f32 	%p33, %f228, 0f00000000;
	cvt.rn.f32.s32 	%f234, %r91;
	add.f32 	%f235, %f228, %f234;
	selp.f32 	%f236, %f235, %f228, %p33;
	setp.ge.f32 	%p34, %f236, %f234;
	sub.f32 	%f237, %f236, %f234;
	selp.f32 	%f238, %f237, %f236, %p34;
	st.global.f32 	[%rd5], %f233;
	st.global.f32 	[%rd6], %f238;
	st.global.f32 	[%rd7], %f332;
	st.global.f32 	[%rd8], %f333;
$L__BB0_52:
	ret;

}


// ===== COMPILED SASS (sm_100) =====

	.target	sm_100

	.elftype	@"ET_EXEC"


//--------------------- .note.nv.tkinfo           --------------------------
	.section	.note.nv.tkinfo,"",@"SHT_NOTE"
	.sectionflags	@"SHF_NOTE_NV_TKINFO"
	.tkinfo
        /*0018*/ 	.word	0x00000002
        /*0030*/ 	.string	""
        /*0030*/ 	.string	"ptxas"
        /*0030*/ 	.string	"Cuda compilation tools, release 13.0, V13.0.88"
        /*0030*/ 	.string	"Build cuda_13.0.r13.0/compiler.36424714_0"
        /*0030*/ 	.string	"-arch sm_100 -m 64 "



//--------------------- .note.nv.cuinfo           --------------------------
	.section	.note.nv.cuinfo,"",@"SHT_NOTE"
	.sectionflags	@"SHF_NOTE_NV_CUINFO"
        /*0018*/ 	.short	0x0002
        /*001a*/ 	.short	0x0064
        /*001c*/ 	.short	0x0082
	.zero		2


//--------------------- .nv.info                  --------------------------
	.section	.nv.info,"",@"SHT_CUDA_INFO"
	.align	4


	//----- nvinfo : EIATTR_REGCOUNT
	.align		4
        /*0000*/ 	.byte	0x04, 0x2f
        /*0002*/ 	.short	(.L_1 - .L_0)
	.align		4
.L_0:
        /*0004*/ 	.word	index@(boids_step)
        /*0008*/ 	.word	0x0000002e


	//----- nvinfo : EIATTR_FRAME_SIZE
	.align		4
.L_1:
        /*000c*/ 	.byte	0x04, 0x11
        /*000e*/ 	.short	(.L_3 - .L_2)
	.align		4
.L_2:
        /*0010*/ 	.word	index@($__internal_1_$__cuda_sm3x_div_rn_noftz_f32_slowpath)
        /*0014*/ 	.word	0x00000000


	//----- nvinfo : EIATTR_FRAME_SIZE
	.align		4
.L_3:
        /*0018*/ 	.byte	0x04, 0x11
        /*001a*/ 	.short	(.L_5 - .L_4)
	.align		4
.L_4:
        /*001c*/ 	.word	index@($__internal_0_$__cuda_sm20_sqrt_rn_f32_slowpath)
        /*0020*/ 	.word	0x00000000


	//----- nvinfo : EIATTR_FRAME_SIZE
	.align		4
.L_5:
        /*0024*/ 	.byte	0x04, 0x11
        /*0026*/ 	.short	(.L_7 - .L_6)
	.align		4
.L_6:
        /*0028*/ 	.word	index@(boids_step)
        /*002c*/ 	.word	0x00000000


	//----- nvinfo : EIATTR_MIN_STACK_SIZE
	.align		4
.L_7:
        /*0030*/ 	.byte	0x04, 0x12
        /*0032*/ 	.short	(.L_9 - .L_8)
	.align		4
.L_8:
        /*0034*/ 	.word	index@(boids_step)
        /*0038*/ 	.word	0x00000000
.L_9:


//--------------------- .nv.compat                --------------------------
	.section	.nv.compat,"",@"SHT_CUDA_COMPAT_INFO"
	.align	4
        /*0000*/ 	.byte	0x02, 0x09, 0x00, 0x00, 0x02, 0x02, 0x01, 0x00, 0x02, 0x05, 0x05, 0x00, 0x03, 0x07, 0x01, 0x01
        /*0010*/ 	.byte	0x02, 0x03, 0x00, 0x00, 0x02, 0x06, 0x01, 0x00, 0x04, 0x0b, 0x08, 0x00, 0x01, 0x00, 0x00, 0x00
        /*0020*/ 	.byte	0x00, 0x00, 0x00, 0x00


//--------------------- .nv.info.boids_step       --------------------------
	.section	.nv.info.boids_step,"",@"SHT_CUDA_INFO"
	.sectionflags	@""
	.align	4


	//----- nvinfo : EIATTR_CUDA_API_VERSION
	.align		4
        /*0000*/ 	.byte	0x04, 0x37
        /*0002*/ 	.short	(.L_11 - .L_10)
.L_10:
        /*0004*/ 	.word	0x00000082


	//----- nvinfo : EIATTR_KPARAM_INFO
	.align		4
.L_11:
        /*0008*/ 	.byte	0x04, 0x17
        /*000a*/ 	.short	(.L_13 - .L_12)
.L_12:
        /*000c*/ 	.word	0x00000000
        /*0010*/ 	.short	0x000e
        /*0012*/ 	.short	0x004c
        /*0014*/ 	.byte	0x00, 0xf0, 0x11, 0x00


	//----- nvinfo : EIATTR_KPARAM_INFO
	.align		4
.L_13:
        /*0018*/ 	.byte	0x04, 0x17
        /*001a*/ 	.short	(.L_15 - .L_14)
.L_14:
        /*001c*/ 	.word	0x00000000
        /*0020*/ 	.short	0x000d
        /*0022*/ 	.short	0x0048
        /*0024*/ 	.byte	0x00, 0xf0, 0x11, 0x00


	//----- nvinfo : EIATTR_KPARAM_INFO
	.align		4
.L_15:
        /*0028*/ 	.byte	0x04, 0x17
        /*002a*/ 	.short	(.L_17 - .L_16)
.L_16:
        /*002c*/ 	.word	0x00000000
        /*0030*/ 	.short	0x000c
        /*0032*/ 	.short	0x0040
        /*0034*/ 	.byte	0x00, 0xf5, 0x21, 0x00


	//----- nvinfo : EIATTR_KPARAM_INFO
	.align		4
.L_17:
        /*0038*/ 	.byte	0x04, 0x17
        /*003a*/ 	.short	(.L_19 - .L_18)
.L_18:
        /*003c*/ 	.word	0x00000000
        /*0040*/ 	.short	0x000b
        /*0042*/ 	.short	0x0038
        /*0044*/ 	.byte	0x00, 0xf5, 0x21, 0x00


	//----- nvinfo : EIATTR_KPARAM_INFO
	.align		4
.L_19:
        /*0048*/ 	.byte	0x04, 0x17
        /*004a*/ 	.short	(.L_21 - .L_20)
.L_20:
        /*004c*/ 	.word	0x00000000
        /*0050*/ 	.short	0x000a
        /*0052*/ 	.short	0x0030
        /*0054*/ 	.byte	0x00, 0xf5, 0x21, 0x00


	//----- nvinfo : EIATTR_KPARAM_INFO
	.align		4
.L_21:
        /*0058*/ 	.byte	0x04, 0x17
        /*005a*/ 	.short	(.L_23 - .L_22)
.L_22:
        /*005c*/ 	.word	0x00000000
        /*0060*/ 	.short	0x0009
        /*0062*/ 	.short	0x0028
        /*0064*/ 	.byte	0x00, 0xf5, 0x21, 0x00


	//----- nvinfo : EIATTR_KPARAM_INFO
	.align		4
.L_23:
        /*0068*/ 	.byte	0x04, 0x17
        /*006a*/ 	.short	(.L_25 - .L_24)
.L_24:
        /*006c*/ 	.word	0x00000000
        /*0070*/ 	.short	0x0008
        /*0072*/ 	.short	0x0020
        /*0074*/ 	.byte	0x00, 0xf0, 0x11, 0x00


	//----- nvinfo : EIATTR_KPARAM_INFO
	.align		4
.L_25:
        /*0078*/ 	.byte	0x04, 0x17
        /*007a*/ 	.short	(.L_27 - .L_26)
.L_26:
        /*007c*/ 	.word	0x00000000
        /*0080*/ 	.short	0x0007
        /*0082*/ 	.short	0x001c
        /*0084*/ 	.byte	0x00, 0xf0, 0x11, 0x00


	//----- nvinfo : EIATTR_KPARAM_INFO
	.align		4
.L_27:
        /*0088*/ 	.byte	0x04, 0x17
        /*008a*/ 	.short	(.L_29 - .L_28)
.L_28:
        /*008c*/ 	.word	0x00000000
        /*0090*/ 	.short	0x0006
        /*0092*/ 	.short	0x0018
        /*0094*/ 	.byte	0x00, 0xf0, 0x11, 0x00


	//----- nvinfo : EIATTR_KPARAM_INFO
	.align		4
.L_29:
        /*0098*/ 	.byte	0x04, 0x17
        /*009a*/ 	.short	(.L_31 - .L_30)
.L_30:
        /*009c*/ 	.word	0x00000000
        /*00a0*/ 	.short	0x0005
        /*00a2*/ 	.short	0x0014
        /*00a4*/ 	.byte	0x00, 0xf0, 0x11, 0x00


	//----- nvinfo : EIATTR_KPARAM_INFO
	.align		4
.L_31:
        /*00a8*/ 	.byte	0x04, 0x17
        /*00aa*/ 	.short	(.L_33 - .L_32)
.L_32:
        /*00ac*/ 	.word	0x00000000
        /*00b0*/ 	.short	0x0004
        /*00b2*/ 	.short	0x0010
        /*00b4*/ 	.byte	0x00, 0xf0, 0x11, 0x00


	//----- nvinfo : EIATTR_KPARAM_INFO
	.align		4
.L_33:
        /*00b8*/ 	.byte	0x04, 0x17
        /*00ba*/ 	.short	(.L_35 - .L_34)
.L_34:
        /*00bc*/ 	.word	0x00000000
        /*00c0*/ 	.short	0x0003
        /*00c2*/ 	.short	0x000c
        /*00c4*/ 	.byte	0x00, 0xf0, 0x11, 0x00


	//----- nvinfo : EIATTR_KPARAM_INFO
	.align		4
.L_35:
        /*00c8*/ 	.byte	0x04, 0x17
        /*00ca*/ 	.short	(.L_37 - .L_36)
.L_36:
        /*00cc*/ 	.word	0x00000000
        /*00d0*/ 	.short	0x0002
        /*00d2*/ 	.short	0x0008
        /*00d4*/ 	.byte	0x00, 0xf0, 0x11, 0x00


	//----- nvinfo : EIATTR_KPARAM_INFO
	.align		4
.L_37:
        /*00d8*/ 	.byte	0x04, 0x17
        /*00da*/ 	.short	(.L_39 - .L_38)
.L_38:
        /*00dc*/ 	.word	0x00000000
        /*00e0*/ 	.short	0x0001
        /*00e2*/ 	.short	0x0004
        /*00e4*/ 	.byte	0x00, 0xf0, 0x11, 0x00


	//----- nvinfo : EIATTR_KPARAM_INFO
	.align		4
.L_39:
        /*00e8*/ 	.byte	0x04, 0x17
        /*00ea*/ 	.short	(.L_41 - .L_40)
.L_40:
        /*00ec*/ 	.word	0x00000000
        /*00f0*/ 	.short	0x0000
        /*00f2*/ 	.short	0x0000
        /*00f4*/ 	.byte	0x00, 0xf0, 0x11, 0x00


	//----- nvinfo : EIATTR_SPARSE_MMA_MASK
	.align		4
.L_41:
        /*00f8*/ 	.byte	0x03, 0x50
        /*00fa*/ 	.short	0x0000


	//----- nvinfo : EIATTR_MAXREG_COUNT
	.align		4
        /*00fc*/ 	.byte	0x03, 0x1b
        /*00fe*/ 	.short	0x00ff


	//----- nvinfo : EIATTR_MERCURY_ISA_VERSION
	.align		4
        /*0100*/ 	.byte	0x03, 0x5f
        /*0102*/ 	.short	0x0101


	//----- nvinfo : EIATTR_VRC_CTA_INIT_COUNT
	.align		4
        /*0104*/ 	.byte	0x02, 0x4a
	.zero		1
	.zero		1


	//----- nvinfo : EIATTR_EXIT_INSTR_OFFSETS
	.align		4
        /*0108*/ 	.byte	0x04, 0x1c
        /*010a*/ 	.short	(.L_43 - .L_42)


	//   ....[0]....
.L_42:
        /*010c*/ 	.word	0x00000080


	//   ....[1]....
        /*0110*/ 	.word	0x00002a40


	//----- nvinfo : EIATTR_CRS_STACK_SIZE
	.align		4
.L_43:
        /*0114*/ 	.byte	0x04, 0x1e
        /*0116*/ 	.short	(.L_45 - .L_44)
.L_44:
        /*0118*/ 	.word	0x00000000


	//----- nvinfo : EIATTR_CBANK_PARAM_SIZE
	.align		4
.L_45:
        /*011c*/ 	.byte	0x03, 0x19
        /*011e*/ 	.short	0x0050


	//----- nvinfo : EIATTR_PARAM_CBANK
	.align		4
        /*0120*/ 	.byte	0x04, 0x0a
        /*0122*/ 	.short	(.L_47 - .L_46)
	.align		4
.L_46:
        /*0124*/ 	.word	index@(.nv.constant0.boids_step)
        /*0128*/ 	.short	0x0380
        /*012a*/ 	.short	0x0050


	//----- nvinfo : EIATTR_SW_WAR
	.align		4
.L_47:
        /*012c*/ 	.byte	0x04, 0x36
        /*012e*/ 	.short	(.L_49 - .L_48)
.L_48:
        /*0130*/ 	.word	0x00000008
.L_49:


//--------------------- .nv.callgraph             --------------------------
	.section	.nv.callgraph,"",@"SHT_CUDA_CALLGRAPH"
	.align	4
	.sectionentsize	8
	.align		4
        /*0000*/ 	.word	0x00000000
	.align		4
        /*0004*/ 	.word	0xffffffff
	.align		4
        /*0008*/ 	.word	0x00000000
	.align		4
        /*000c*/ 	.word	0xfffffffe
	.align		4
        /*0010*/ 	.word	0x00000000
	.align		4
        /*0014*/ 	.word	0xfffffffd
	.align		4
        /*0018*/ 	.word	0x00000000
	.align		4
        /*001c*/ 	.word	0xfffffffc


//--------------------- .text.boids_step          --------------------------
	.section	.text.boids_step,"ax",@progbits
	.align	128
        .global         boids_step
        .type           boids_step,@function
        .size           boids_step,(.L_x_100 - boids_step)
        .other          boids_step,@"STO_CUDA_ENTRY STV_DEFAULT"
boids_step:
.text.boids_step:
[----:B------:R-:W-:Y:S01]  /*0000*/  LDC R1, c[0x0][0x37c] ;  /* 0x0000df00ff017b82 */ /* 0x000fe20000000800 */
[----:B------:R-:W0:Y:S07]  /*0010*/  S2R R29, SR_TID.X ;  /* 0x00000000001d7919 */ /* 0x000e2e0000002100 */
[----:B------:R-:W1:Y:S01]  /*0020*/  S2UR UR5, SR_CTAID.X ;  /* 0x00000000000579c3 */ /* 0x000e620000002500 */
[----:B------:R-:W1:Y:S01]  /*0030*/  LDCU UR4, c[0x0][0x360] ;  /* 0x00006c00ff0477ac */ /* 0x000e620008000800 */
[----:B------:R-:W2:Y:S01]  /*0040*/  LDCU UR18, c[0x0][0x380] ;  /* 0x00007000ff1277ac */ /* 0x000ea20008000800 */
[----:B-1----:R-:W-:-:S06]  /*0050*/  UIMAD UR5, UR5, UR4, URZ ;  /* 0x00000004050572a4 */ /* 0x002fcc000f8e02ff */
[----:B0-----:R-:W-:-:S04]  /*0060*/  IADD3 R28, PT, PT, R29, UR5, RZ ;  /* 0x000000051d1c7c10 */ /* 0x001fc8000fffe0ff */
[----:B--2---:R-:W-:-:S13]  /*0070*/  ISETP.GE.AND P0, PT, R28, UR18, PT ;  /* 0x000000121c007c0c */ /* 0x004fda000bf06270 */
[----:B------:R-:W-:Y:S05]  /*0080*/  @P0 EXIT ;  /* 0x000000000000094d */ /* 0x000fea0003800000 */
[----:B------:R-:W0:Y:S01]  /*0090*/  LDC.64 R24, c[0x0][0x3a8] ;  /* 0x0000ea00ff187b82 */ /* 0x000e220000000a00 */
[----:B------:R-:W1:Y:S07]  /*00a0*/  LDCU.64 UR20, c[0x0][0x358] ;  /* 0x00006b00ff1477ac */ /* 0x000e6e0008000a00 */
[----:B------:R-:W2:Y:S08]  /*00b0*/  LDC.64 R22, c[0x0][0x3b0] ;  /* 0x0000ec00ff167b82 */ /* 0x000eb00000000a00 */
[----:B------:R-:W3:Y:S08]  /*00c0*/  LDC.64 R20, c[0x0][0x3b8] ;  /* 0x0000ee00ff147b82 */ /* 0x000ef00000000a00 */
[----:B------:R-:W4:Y:S01]  /*00d0*/  LDC.64 R18, c[0x0][0x3c0] ;  /* 0x0000f000ff127b82 */ /* 0x000f220000000a00 */
[----:B0-----:R-:W-:-:S05]  /*00e0*/  IMAD.WIDE R24, R28, 0x4, R24 ;  /* 0x000000041c187825 */ /* 0x001fca00078e0218 */
[----:B-1----:R0:W5:Y:S01]  /*00f0*/  LDG.E R27, desc[UR20][R24.64] ;  /* 0x00000014181b7981 */ /* 0x002162000c1e1900 */
[----:B--2---:R-:W-:-:S05]  /*0100*/  IMAD.WIDE R22, R28, 0x4, R22 ;  /* 0x000000041c167825 */ /* 0x004fca00078e0216 */
[----:B------:R0:W5:Y:S01]  /*0110*/  LDG.E R26, desc[UR20][R22.64] ;  /* 0x00000014161a7981 */ /* 0x000162000c1e1900 */
[----:B---3--:R-:W-:-:S05]  /*0120*/  IMAD.WIDE R20, R28, 0x4, R20 ;  /* 0x000000041c147825 */ /* 0x008fca00078e0214 */
[----:B------:R0:W5:Y:S01]  /*0130*/  LDG.E R17, desc[UR20][R20.64] ;  /* 0x0000001414117981 */ /* 0x000162000c1e1900 */
[----:B----4-:R-:W-:-:S05]  /*0140*/  IMAD.WIDE R18, R28, 0x4, R18 ;  /* 0x000000041c127825 */ /* 0x010fca00078e0212 */
[----:B------:R0:W5:Y:S01]  /*0150*/  LDG.E R16, desc[UR20][R18.64] ;  /* 0x0000001412107981 */ /* 0x000162000c1e1900 */
[----:B------:R-:W-:Y:S01]  /*0160*/  UISETP.GE.AND UP0, UPT, UR18, 0x1, UPT ;  /* 0x000000011200788c */ /* 0x000fe2000bf06270 */
[----:B------:R-:W-:Y:S01]  /*0170*/  HFMA2 R7, -RZ, RZ, 0, 0 ;  /* 0x00000000ff077431 */ /* 0x000fe200000001ff */
[----:B------:R-:W-:Y:S02]  /*0180*/  CS2R R14, SRZ ;  /* 0x00000000000e7805 */ /* 0x000fe4000001ff00 */
[----:B------:R-:W-:Y:S02]  /*0190*/  CS2R R12, SRZ ;  /* 0x00000000000c7805 */ /* 0x000fe4000001ff00 */
[----:B------:R-:W-:Y:S02]  /*01a0*/  CS2R R10, SRZ ;  /* 0x00000000000a7805 */ /* 0x000fe4000001ff00 */
[----:B------:R-:W-:Y:S01]  /*01b0*/  CS2R R8, SRZ ;  /* 0x0000000000087805 */ /* 0x000fe2000001ff00 */
[----:B0-----:R-:W-:Y:S06]  /*01c0*/  BRA.U !UP0, `(.L_x_0) ;  /* 0x0000001d08287547 */ /* 0x001fec000b800000 */
[----:B------:R-:W0:Y:S01]  /*01d0*/  LDC.64 R4, c[0x0][0x388] ;  /* 0x0000e200ff047b82 */ /* 0x000e220000000a00 */
[----:B------:R-:W-:Y:S01]  /*01e0*/  UISETP.GE.U32.AND UP0, UPT, UR18, 0x4, UPT ;  /* 0x000000041200788c */ /* 0x000fe2000bf06070 */
[----:B------:R-:W-:Y:S02]  /*01f0*/  CS2R R8, SRZ ;  /* 0x0000000000087805 */ /* 0x000fe4000001ff00 */
[----:B------:R-:W-:Y:S02]  /*0200*/  MOV R7, RZ ;  /* 0x000000ff00077202 */ /* 0x000fe40000000f00 */
[----:B------:R-:W-:Y:S02]  /*0210*/  CS2R R10, SRZ ;  /* 0x00000000000a7805 */ /* 0x000fe4000001ff00 */
[----:B------:R-:W-:Y:S02]  /*0220*/  CS2R R12, SRZ ;  /* 0x00000000000c7805 */ /* 0x000fe4000001ff00 */
[----:B------:R-:W-:Y:S01]  /*0230*/  CS2R R14, SRZ ;  /* 0x00000000000e7805 */ /* 0x000fe2000001ff00 */
[----:B------:R-:W-:Y:S01]  /*0240*/  UMOV UR4, URZ ;  /* 0x000000ff00047c82 */ /* 0x000fe20008000000 */
[----:B------:R-:W1:Y:S01]  /*0250*/  LDC R0, c[0x0][0x390] ;  /* 0x0000e400ff007b82 */ /* 0x000e620000000800 */
[----:B0-----:R-:W-:Y:S01]  /*0260*/  FMUL R6, R4, R4 ;  /* 0x0000000404067220 */ /* 0x001fe20000400000 */
[----:B------:R-:W-:Y:S01]  /*0270*/  FMUL R5, R5, R5 ;  /* 0x0000000505057220 */ /* 0x000fe20000400000 */
[----:B-1----:R-:W-:Y:S01]  /*0280*/  FMUL R4, R0, R0 ;  /* 0x0000000000047220 */ /* 0x002fe20000400000 */
[----:B------:R-:W-:Y:S06]  /*0290*/  BRA.U !UP0, `(.L_x_1) ;  /* 0x0000001508607547 */ /* 0x000fec000b800000 */
[----:B------:R-:W0:Y:S01]  /*02a0*/  LDCU.128 UR8, c[0x0][0x3b0] ;  /* 0x00007600ff0877ac */ /* 0x000e220008000c00 */
[----:B------:R-:W-:Y:S01]  /*02b0*/  HFMA2 R7, -RZ, RZ, 0, 0 ;  /* 0x00000000ff077431 */ /* 0x000fe200000001ff */
[----:B------:R-:W-:Y:S01]  /*02c0*/  IADD3 R3, PT, PT, -R28, RZ, RZ ;  /* 0x000000ff1c037210 */ /* 0x000fe20007ffe1ff */
[----:B------:R-:W-:Y:S01]  /*02d0*/  IMAD.MOV.U32 R10, RZ, RZ, RZ ;  /* 0x000000ffff0a7224 */ /* 0x000fe200078e00ff */
[----:B------:R-:W1:Y:S01]  /*02e0*/  LDCU.64 UR12, c[0x0][0x3c0] ;  /* 0x00007800ff0c77ac */ /* 0x000e620008000a00 */
[----:B------:R-:W-:Y:S02]  /*02f0*/  MOV R8, RZ ;  /* 0x000000ff00087202 */ /* 0x000fe40000000f00 */
[----:B------:R-:W-:Y:S01]  /*0300*/  MOV R15, RZ ;  /* 0x000000ff000f7202 */ /* 0x000fe20000000f00 */
[----:B------:R-:W2:Y:S01]  /*0310*/  LDCU.64 UR16, c[0x0][0x3a8] ;  /* 0x00007500ff1077ac */ /* 0x000ea20008000a00 */
[----:B------:R-:W3:Y:S01]  /*0320*/  LDCU UR18, c[0x0][0x380] ;  /* 0x00007000ff1277ac */ /* 0x000ee20008000800 */
[----:B------:R-:W-:Y:S01]  /*0330*/  UMOV UR4, URZ ;  /* 0x000000ff00047c82 */ /* 0x000fe20008000000 */
[----:B0-----:R-:W-:-:S02]  /*0340*/  UIADD3 UR14, UP0, UPT, UR8, 0x8, URZ ;  /* 0x00000008080e7890 */ /* 0x001fc4000ff1e0ff */
[----:B------:R-:W-:Y:S02]  /*0350*/  UIADD3 UR8, UP1, UPT, UR10, 0x8, URZ ;  /* 0x000000080a087890 */ /* 0x000fe4000ff3e0ff */
[----:B-1----:R-:W-:Y:S02]  /*0360*/  UIADD3 UR10, UP2, UPT, UR12, 0x8, URZ ;  /* 0x000000080c0a7890 */ /* 0x002fe4000ff5e0ff */
[----:B------:R-:W-:Y:S02]  /*0370*/  UIADD3.X UR7, UPT, UPT, URZ, UR9, URZ, UP0, !UPT ;  /* 0x00000009ff077290 */ /* 0x000fe400087fe4ff */
[----:B--2---:R-:W-:Y:S02]  /*0380*/  UIADD3 UR12, UP3, UPT, UR16, 0x8, URZ ;  /* 0x00000008100c7890 */ /* 0x004fe4000ff7e0ff */
[----:B------:R-:W-:Y:S02]  /*0390*/  UIADD3.X UR9, UPT, UPT, URZ, UR11, URZ, UP1, !UPT ;  /* 0x0000000bff097290 */ /* 0x000fe40008ffe4ff */
[----:B------:R-:W-:-:S02]  /*03a0*/  UIADD3.X UR11, UPT, UPT, URZ, UR13, URZ, UP2, !UPT ;  /* 0x0000000dff0b7290 */ /* 0x000fc400097fe4ff */
[----:B---3--:R-:W-:-:S12]  /*03b0*/  UIADD3.X UR13, UPT, UPT, URZ, UR17, URZ, UP3, !UPT ;  /* 0x00000011ff0d7290 */ /* 0x008fd80009ffe4ff */
.L_x_46:
[----:B------:R-:W-:Y:S01]  /*03c0*/  ISETP.NE.AND P0, PT, R3, RZ, PT ;  /* 0x000000ff0300720c */ /* 0x000fe20003f05270 */
[----:B------:R-:W-:Y:S01]  /*03d0*/  UMOV UR6, UR14 ;  /* 0x0000000e00067c82 */ /* 0x000fe20008000000 */
[----:B------:R-:W-:Y:S11]  /*03e0*/  BSSY.RECONVERGENT B2, `(.L_x_2) ;  /* 0x000004b000027945 */ /* 0x000ff60003800200 */
[----:B------:R-:W-:Y:S05]  /*03f0*/  @!P0 BRA `(.L_x_3) ;  /* 0x0000000400248947 */ /* 0x000fea0003800000 */
[----:B------:R-:W-:Y:S02]  /*0400*/  MOV R32, UR6 ;  /* 0x0000000600207c02 */ /* 0x000fe40008000f00 */
[----:B------:R-:W-:Y:S02]  /*0410*/  MOV R33, UR7 ;  /* 0x0000000700217c02 */ /* 0x000fe40008000f00 */
[----:B------:R-:W-:Y:S02]  /*0420*/  MOV R30, UR12 ;  /* 0x0000000c001e7c02 */ /* 0x000fe40008000f00 */
[----:B------:R-:W-:Y:S01]  /*0430*/  MOV R31, UR13 ;  /* 0x0000000d001f7c02 */ /* 0x000fe20008000f00 */
[----:B------:R-:W2:Y:S04]  /*0440*/  LDG.E R43, desc[UR20][R32.64+-0x8] ;  /* 0xfffff814202b7981 */ /* 0x000ea8000c1e1900 */
[----:B------:R-:W3:Y:S01]  /*0450*/  LDG.E R38, desc[UR20][R30.64+-0x8] ;  /* 0xfffff8141e267981 */ /* 0x000ee2000c1e1900 */
[----:B------:R-:W-:Y:S01]  /*0460*/  BSSY.RECONVERGENT B3, `(.L_x_4) ;  /* 0x0000034000037945 */ /* 0x000fe20003800200 */
[----:B--2--5:R-:W-:Y:S01]  /*0470*/  FADD R41, -R26, R43 ;  /* 0x0000002b1a297221 */ /* 0x024fe20000000100 */
[----:B---3--:R-:W-:-:S03]  /*0480*/  FADD R37, -R27, R38 ;  /* 0x000000261b257221 */ /* 0x008fc60000000100 */
[----:B------:R-:W-:-:S04]  /*0490*/  FMUL R0, R41, R41 ;  /* 0x0000002929007220 */ /* 0x000fc80000400000 */
[----:B------:R-:W-:-:S05]  /*04a0*/  FFMA R39, R37, R37, R0 ;  /* 0x0000002525277223 */ /* 0x000fca0000000000 */
[----:B------:R-:W-:-:S13]  /*04b0*/  FSETP.GEU.AND P0, PT, R39, R6, PT ;  /* 0x000000062700720b */ /* 0x000fda0003f0e000 */
[----:B------:R-:W-:Y:S05]  /*04c0*/  @P0 BRA `(.L_x_5) ;  /* 0x0000000000b40947 */ /* 0x000fea0003800000 */
[----:B------:R-:W-:Y:S01]  /*04d0*/  VIADD R2, R39, 0xf3000000 ;  /* 0xf300000027027836 */ /* 0x000fe20000000000 */
[----:B------:R0:W1:Y:S01]  /*04e0*/  MUFU.RSQ R0, R39 ;  /* 0x0000002700007308 */ /* 0x0000620000001400 */
[----:B------:R-:W-:Y:S03]  /*04f0*/  BSSY.RECONVERGENT B0, `(.L_x_6) ;  /* 0x000000b000007945 */ /* 0x000fe60003800200 */
[----:B------:R-:W-:-:S13]  /*0500*/  ISETP.GT.U32.AND P0, PT, R2, 0x727fffff, PT ;  /* 0x727fffff0200780c */ /* 0x000fda0003f04070 */
[----:B01----:R-:W-:Y:S05]  /*0510*/  @!P0 BRA `(.L_x_7) ;  /* 0x0000000000108947 */ /* 0x003fea0003800000 */
[----:B------:R-:W-:Y:S02]  /*0520*/  MOV R35, R39 ;  /* 0x0000002700237202 */ /* 0x000fe40000000f00 */
[----:B------:R-:W-:-:S07]  /*0530*/  MOV R0, 0x550 ;  /* 0x0000055000007802 */ /* 0x000fce0000000f00 */
[----:B------:R-:W-:Y:S05]  /*0540*/  CALL.REL.NOINC `($__internal_0_$__cuda_sm20_sqrt_rn_f32_slowpath) ;  /* 0x0000002400407944 */ /* 0x000fea0003c00000 */
[----:B------:R-:W-:Y:S05]  /*0550*/  BRA `(.L_x_8) ;  /* 0x0000000000107947 */ /* 0x000fea0003800000 */
.L_x_7:
[----:B------:R-:W-:Y:S01]  /*0560*/  FMUL.FTZ R34, R39, R0 ;  /* 0x0000000027227220 */ /* 0x000fe20000410000 */
[----:B------:R-:W-:-:S03]  /*0570*/  FMUL.FTZ R0, R0, 0.5 ;  /* 0x3f00000000007820 */ /* 0x000fc60000410000 */
[----:B------:R-:W-:-:S04]  /*0580*/  FFMA R31, -R34, R34, R39 ;  /* 0x00000022221f7223 */ /* 0x000fc80000000127 */
[----:B------:R-:W-:-:S07]  /*0590*/  FFMA R34, R31, R0, R34 ;  /* 0x000000001f227223 */ /* 0x000fce0000000022 */
.L_x_8:
[----:B------:R-:W-:Y:S05]  /*05a0*/  BSYNC.RECONVERGENT B0 ;  /* 0x0000000000007941 */ /* 0x000fea0003800200 */
.L_x_6:
[----:B------:R-:W-:Y:S01]  /*05b0*/  FADD R2, R34, 9.9999999747524270788e-07 ;  /* 0x358637bd22027421 */ /* 0x000fe20000000000 */
[----:B------:R-:W-:Y:S03]  /*05c0*/  BSSY.RECONVERGENT B4, `(.L_x_9) ;  /* 0x000000c000047945 */ /* 0x000fe60003800200 */
[----:B------:R-:W0:Y:S08]  /*05d0*/  MUFU.RCP R31, R2 ;  /* 0x00000002001f7308 */ /* 0x000e300000001000 */
[----:B------:R-:W1:Y:S01]  /*05e0*/  FCHK P0, R37, R2 ;  /* 0x0000000225007302 */ /* 0x000e620000000000 */
[----:B0-----:R-:W-:-:S04]  /*05f0*/  FFMA R0, -R2, R31, 1 ;  /* 0x3f80000002007423 */ /* 0x001fc8000000011f */
[----:B------:R-:W-:-:S04]  /*0600*/  FFMA R0, R31, R0, R31 ;  /* 0x000000001f007223 */ /* 0x000fc8000000001f */
[----:B------:R-:W-:-:S04]  /*0610*/  FFMA R31, R37, R0, RZ ;  /* 0x00000000251f7223 */ /* 0x000fc800000000ff */
[----:B------:R-:W-:-:S04]  /*0620*/  FFMA R30, -R2, R31, R37 ;  /* 0x0000001f021e7223 */ /* 0x000fc80000000125 */
[----:B------:R-:W-:Y:S01]  /*0630*/  FFMA R0, R0, R30, R31 ;  /* 0x0000001e00007223 */ /* 0x000fe2000000001f */
[----:B-1----:R-:W-:Y:S06]  /*0640*/  @!P0 BRA `(.L_x_10) ;  /* 0x00000000000c8947 */ /* 0x002fec0003800000 */
[----:B------:R-:W-:Y:S02]  /*0650*/  MOV R36, R2 ;  /* 0x0000000200247202 */ /* 0x000fe40000000f00 */
[----:B------:R-:W-:-:S07]  /*0660*/  MOV R30, 0x680 ;  /* 0x00000680001e7802 */ /* 0x000fce0000000f00 */
[----:B------:R-:W-:Y:S05]  /*0670*/  CALL.REL.NOINC `($__internal_1_$__cuda_sm3x_div_rn_noftz_f32_slowpath) ;  /* 0x00000024004c7944 */ /* 0x000fea0003c00000 */
.L_x_10:
[----:B------:R-:W-:Y:S05]  /*0680*/  BSYNC.RECONVERGENT B4 ;  /* 0x0000000000047941 */ /* 0x000fea0003800200 */
.L_x_9:
[----:B------:R-:W0:Y:S01]  /*0690*/  MUFU.RCP R31, R2 ;  /* 0x00000002001f7308 */ /* 0x000e220000001000 */
[----:B------:R-:W-:Y:S01]  /*06a0*/  BSSY.RECONVERGENT B4, `(.L_x_11) ;  /* 0x000000d000047945 */ /* 0x000fe20003800200 */
[----:B------:R-:W-:-:S06]  /*06b0*/  FADD R14, R14, -R0 ;  /* 0x800000000e0e7221 */ /* 0x000fcc0000000000 */
        /* <DEDUP_REMOVED lines=8> */
[----:B------:R-:W-:Y:S02]  /*0740*/  MOV R36, R2 ;  /* 0x0000000200247202 */ /* 0x000fe40000000f00 */
[----:B------:R-:W-:-:S07]  /*0750*/  MOV R30, 0x770 ;  /* 0x00000770001e7802 */ /* 0x000fce0000000f00 */
[----:B------:R-:W-:Y:S05]  /*0760*/  CALL.REL.NOINC `($__internal_1_$__cuda_sm3x_div_rn_noftz_f32_slowpath) ;  /* 0x0000002400107944 */ /* 0x000fea0003c00000 */
.L_x_12:
[----:B------:R-:W-:Y:S05]  /*0770*/  BSYNC.RECONVERGENT B4 ;  /* 0x0000000000047941 */ /* 0x000fea0003800200 */
.L_x_11:
[----:B------:R-:W-:Y:S01]  /*0780*/  FADD R13, R13, -R0 ;  /* 0x800000000d0d7221 */ /* 0x000fe20000000000 */
[----:B------:R-:W-:-:S07]  /*0790*/  IADD3 R15, PT, PT, R15, 0x1, RZ ;  /* 0x000000010f0f7810 */ /* 0x000fce0007ffe0ff */
.L_x_5:
[----:B------:R-:W-:Y:S05]  /*07a0*/  BSYNC.RECONVERGENT B3 ;  /* 0x0000000000037941 */ /* 0x000fea0003800200 */
.L_x_4:
[----:B------:R-:W-:Y:S01]  /*07b0*/  FSETP.GEU.AND P0, PT, R39, R5, PT ;  /* 0x000000052700720b */ /* 0x000fe20003f0e000 */
[----:B------:R-:W-:Y:S01]  /*07c0*/  IMAD.U32 R33, RZ, RZ, UR9 ;  /* 0x00000009ff217e24 */ /* 0x000fe2000f8e00ff */
[----:B------:R-:W-:Y:S02]  /*07d0*/  MOV R30, UR10 ;  /* 0x0000000a001e7c02 */ /* 0x000fe40008000f00 */
[----:B------:R-:W-:Y:S02]  /*07e0*/  MOV R32, UR8 ;  /* 0x0000000800207c02 */ /* 0x000fe40008000f00 */
[----:B------:R-:W-:-:S07]  /*07f0*/  MOV R31, UR11 ;  /* 0x0000000b001f7c02 */ /* 0x000fce0008000f00 */
[----:B------:R-:W2:Y:S04]  /*0800*/  @!P0 LDG.E R33, desc[UR20][R32.64+-0x8] ;  /* 0xfffff81420218981 */ /* 0x000ea8000c1e1900 */
[----:B------:R-:W3:Y:S01]  /*0810*/  @!P0 LDG.E R30, desc[UR20][R30.64+-0x8] ;  /* 0xfffff8141e1e8981 */ /* 0x000ee2000c1e1900 */
[----:B------:R-:W-:Y:S02]  /*0820*/  FSETP.GEU.AND P1, PT, R39, R4, PT ;  /* 0x000000042700720b */ /* 0x000fe40003f2e000 */
[----:B------:R-:W-:-:S11]  /*0830*/  @!P0 IADD3 R10, PT, PT, R10, 0x1, RZ ;  /* 0x000000010a0a8810 */ /* 0x000fd60007ffe0ff */
[----:B------:R-:W-:Y:S01]  /*0840*/  @!P1 FADD R9, R9, R38 ;  /* 0x0000002609099221 */ /* 0x000fe20000000000 */
[----:B------:R-:W-:Y:S01]  /*0850*/  @!P1 FADD R8, R8, R43 ;  /* 0x0000002b08089221 */ /* 0x000fe20000000000 */
[----:B------:R-:W-:Y:S01]  /*0860*/  @!P1 IADD3 R7, PT, PT, R7, 0x1, RZ ;  /* 0x0000000107079810 */ /* 0x000fe20007ffe0ff */
[----:B--2---:R-:W-:Y:S01]  /*0870*/  @!P0 FADD R12, R12, R33 ;  /* 0x000000210c0c8221 */ /* 0x004fe20000000000 */
[----:B---3--:R-:W-:-:S07]  /*0880*/  @!P0 FADD R11, R11, R30 ;  /* 0x0000001e0b0b8221 */ /* 0x008fce0000000000 */
.L_x_3:
[----:B------:R-:W-:Y:S05]  /*0890*/  BSYNC.RECONVERGENT B2 ;  /* 0x0000000000027941 */ /* 0x000fea0003800200 */
.L_x_2:
[----:B------:R-:W-:Y:S01]  /*08a0*/  UIADD3 UR14, UPT, UPT, UR4, 0x1, URZ ;  /* 0x00000001040e7890 */ /* 0x000fe2000fffe0ff */
[----:B------:R-:W-:Y:S05]  /*08b0*/  BSSY.RECONVERGENT B2, `(.L_x_13) ;  /* 0x000004c000027945 */ /* 0x000fea0003800200 */
[----:B------:R-:W-:-:S13]  /*08c0*/  ISETP.NE.AND P0, PT, R28, UR14, PT ;  /* 0x0000000e1c007c0c */ /* 0x000fda000bf05270 */
[----:B------:R-:W-:Y:S05]  /*08d0*/  @!P0 BRA `(.L_x_14) ;  /* 0x0000000400248947 */ /* 0x000fea0003800000 */
[----:B------:R-:W-:Y:S01]  /*08e0*/  MOV R32, UR6 ;  /* 0x0000000600207c02 */ /* 0x000fe20008000f00 */
[----:B------:R-:W-:Y:S01]  /*08f0*/  IMAD.U32 R30, RZ, RZ, UR12 ;  /* 0x0000000cff1e7e24 */ /* 0x000fe2000f8e00ff */
[----:B------:R-:W-:Y:S02]  /*0900*/  MOV R33, UR7 ;  /* 0x0000000700217c02 */ /* 0x000fe40008000f00 */
[----:B------:R-:W-:-:S03]  /*0910*/  MOV R31, UR13 ;  /* 0x0000000d001f7c02 */ /* 0x000fc60008000f00 */
        /* <DEDUP_REMOVED lines=9> */
[----:B------:R-:W-:Y:S01]  /*09b0*/  IADD3 R2, PT, PT, R39, -0xd000000, RZ ;  /* 0xf300000027027810 */ /* 0x000fe20007ffe0ff */
[----:B------:R0:W1:Y:S01]  /*09c0*/  MUFU.RSQ R0, R39 ;  /* 0x0000002700007308 */ /* 0x0000620000001400 */
[----:B------:R-:W-:Y:S02]  /*09d0*/  BSSY.RECONVERGENT B0, `(.L_x_17) ;  /* 0x000000b000007945 */ /* 0x000fe40003800200 */
[----:B------:R-:W-:-:S13]  /*09e0*/  ISETP.GT.U32.AND P0, PT, R2, 0x727fffff, PT ;  /* 0x727fffff0200780c */ /* 0x000fda0003f04070 */
[----:B0-----:R-:W-:Y:S05]  /*09f0*/  @!P0 BRA `(.L_x_18) ;  /* 0x0000000000108947 */ /* 0x001fea0003800000 */
[----:B------:R-:W-:Y:S02]  /*0a00*/  MOV R35, R39 ;  /* 0x0000002700237202 */ /* 0x000fe40000000f00 */
[----:B-1----:R-:W-:-:S07]  /*0a10*/  MOV R0, 0xa30 ;  /* 0x00000a3000007802 */ /* 0x002fce0000000f00 */
[----:B------:R-:W-:Y:S05]  /*0a20*/  CALL.REL.NOINC `($__internal_0_$__cuda_sm20_sqrt_rn_f32_slowpath) ;  /* 0x0000002000087944 */ /* 0x000fea0003c00000 */
[----:B------:R-:W-:Y:S05]  /*0a30*/  BRA `(.L_x_19) ;  /* 0x0000000000107947 */ /* 0x000fea0003800000 */
.L_x_18:
[----:B-1----:R-:W-:Y:S01]  /*0a40*/  FMUL.FTZ R34, R39, R0 ;  /* 0x0000000027227220 */ /* 0x002fe20000410000 */
[----:B------:R-:W-:-:S03]  /*0a50*/  FMUL.FTZ R0, R0, 0.5 ;  /* 0x3f00000000007820 */ /* 0x000fc60000410000 */
[----:B------:R-:W-:-:S04]  /*0a60*/  FFMA R31, -R34, R34, R39 ;  /* 0x00000022221f7223 */ /* 0x000fc80000000127 */
[----:B------:R-:W-:-:S07]  /*0a70*/  FFMA R34, R31, R0, R34 ;  /* 0x000000001f227223 */ /* 0x000fce0000000022 */
.L_x_19:
[----:B------:R-:W-:Y:S05]  /*0a80*/  BSYNC.RECONVERGENT B0 ;  /* 0x0000000000007941 */ /* 0x000fea0003800200 */
.L_x_17:
        /* <DEDUP_REMOVED lines=13> */
.L_x_21:
[----:B------:R-:W-:Y:S05]  /*0b60*/  BSYNC.RECONVERGENT B4 ;  /* 0x0000000000047941 */ /* 0x000fea0003800200 */
.L_x_20:
        /* <DEDUP_REMOVED lines=14> */
.L_x_23:
[----:B------:R-:W-:Y:S05]  /*0c50*/  BSYNC.RECONVERGENT B4 ;  /* 0x0000000000047941 */ /* 0x000fea0003800200 */
.L_x_22:
[----:B------:R-:W-:Y:S01]  /*0c60*/  FADD R13, R13, -R0 ;  /* 0x800000000d0d7221 */ /* 0x000fe20000000000 */
[----:B------:R-:W-:-:S07]  /*0c70*/  VIADD R15, R15, 0x1 ;  /* 0x000000010f0f7836 */ /* 0x000fce0000000000 */
.L_x_16:
[----:B------:R-:W-:Y:S05]  /*0c80*/  BSYNC.RECONVERGENT B3 ;  /* 0x0000000000037941 */ /* 0x000fea0003800200 */
.L_x_15:
[----:B------:R-:W-:Y:S02]  /*0c90*/  FSETP.GEU.AND P0, PT, R39, R5, PT ;  /* 0x000000052700720b */ /* 0x000fe40003f0e000 */
[----:B------:R-:W-:Y:S02]  /*0ca0*/  MOV R33, UR9 ;  /* 0x0000000900217c02 */ /* 0x000fe40008000f00 */
[----:B------:R-:W-:Y:S02]  /*0cb0*/  MOV R30, UR10 ;  /* 0x0000000a001e7c02 */ /* 0x000fe40008000f00 */
[----:B------:R-:W-:Y:S02]  /*0cc0*/  MOV R32, UR8 ;  /* 0x0000000800207c02 */ /* 0x000fe40008000f00 */
[----:B------:R-:W-:-:S05]  /*0cd0*/  MOV R31, UR11 ;  /* 0x0000000b001f7c02 */ /* 0x000fca0008000f00 */
        /* <DEDUP_REMOVED lines=9> */
.L_x_14:
[----:B------:R-:W-:Y:S05]  /*0d70*/  BSYNC.RECONVERGENT B2 ;  /* 0x0000000000027941 */ /* 0x000fea0003800200 */
.L_x_13:
[----:B------:R-:W-:Y:S01]  /*0d80*/  UIADD3 UR14, UPT, UPT, UR4, 0x2, URZ ;  /* 0x00000002040e7890 */ /* 0x000fe2000fffe0ff */
[----:B------:R-:W-:Y:S05]  /*0d90*/  BSSY.RECONVERGENT B2, `(.L_x_24) ;  /* 0x000004c000027945 */ /* 0x000fea0003800200 */
[----:B------:R-:W-:-:S13]  /*0da0*/  ISETP.NE.AND P0, PT, R28, UR14, PT ;  /* 0x0000000e1c007c0c */ /* 0x000fda000bf05270 */
[----:B------:R-:W-:Y:S05]  /*0db0*/  @!P0 BRA `(.L_x_25) ;  /* 0x0000000400248947 */ /* 0x000fea0003800000 */
[----:B------:R-:W-:Y:S01]  /*0dc0*/  IMAD.U32 R30, RZ, RZ, UR6 ;  /* 0x00000006ff1e7e24 */ /* 0x000fe2000f8e00ff */
        /* <DEDUP_REMOVED lines=21> */
.L_x_29:
[----:B-1----:R-:W-:Y:S01]  /*0f20*/  FMUL.FTZ R34, R41, R0 ;  /* 0x0000000029227220 */ /* 0x002fe20000410000 */
[----:B------:R-:W-:-:S03]  /*0f30*/  FMUL.FTZ R0, R0, 0.5 ;  /* 0x3f00000000007820 */ /* 0x000fc60000410000 */
[----:B------:R-:W-:-:S04]  /*0f40*/  FFMA R31, -R34, R34, R41 ;  /* 0x00000022221f7223 */ /* 0x000fc80000000129 */
[----:B------:R-:W-:-:S07]  /*0f50*/  FFMA R34, R31, R0, R34 ;  /* 0x000000001f227223 */ /* 0x000fce0000000022 */
.L_x_30:
[----:B------:R-:W-:Y:S05]  /*0f60*/  BSYNC.RECONVERGENT B0 ;  /* 0x0000000000007941 */ /* 0x000fea0003800200 */
.L_x_28:
        /* <DEDUP_REMOVED lines=13> */
.L_x_32:
[----:B------:R-:W-:Y:S05]  /*1040*/  BSYNC.RECONVERGENT B4 ;  /* 0x0000000000047941 */ /* 0x000fea0003800200 */
.L_x_31:
        /* <DEDUP_REMOVED lines=10> */
[----:B------:R-:W-:Y:S01]  /*10f0*/  IMAD.MOV.U32 R37, RZ, RZ, R2 ;  /* 0x000000ffff257224 */ /* 0x000fe200078e0002 */
[----:B------:R-:W-:Y:S02]  /*1100*/  MOV R36, R39 ;  /* 0x0000002700247202 */ /* 0x000fe40000000f00 */
[----:B------:R-:W-:-:S07]  /*1110*/  MOV R30, 0x1130 ;  /* 0x00001130001e7802 */ /* 0x000fce0000000f00 */
[----:B------:R-:W-:Y:S05]  /*1120*/  CALL.REL.NOINC `($__internal_1_$__cuda_sm3x_div_rn_noftz_f32_slowpath) ;  /* 0x0000001800a07944 */ /* 0x000fea0003c00000 */
.L_x_34:
[----:B------:R-:W-:Y:S05]  /*1130*/  BSYNC.RECONVERGENT B4 ;  /* 0x0000000000047941 */ /* 0x000fea0003800200 */
.L_x_33:
[----:B------:R-:W-:Y:S01]  /*1140*/  FADD R13, R13, -R0 ;  /* 0x800000000d0d7221 */ /* 0x000fe20000000000 */
[----:B------:R-:W-:-:S07]  /*1150*/  IADD3 R15, PT, PT, R15, 0x1, RZ ;  /* 0x000000010f0f7810 */ /* 0x000fce0007ffe0ff */
.L_x_27:
[----:B------:R-:W-:Y:S05]  /*1160*/  BSYNC.RECONVERGENT B3 ;  /* 0x0000000000037941 */ /* 0x000fea0003800200 */
.L_x_26:
        /* <DEDUP_REMOVED lines=11> */
[----:B------:R-:W-:Y:S02]  /*1220*/  @!P1 VIADD R7, R7, 0x1 ;  /* 0x0000000107079836 */ /* 0x000fe40000000000 */
[----:B--2---:R-:W-:Y:S01]  /*1230*/  @!P0 FADD R12, R12, R33 ;  /* 0x000000210c0c8221 */ /* 0x004fe20000000000 */
[----:B---3--:R-:W-:-:S07]  /*1240*/  @!P0 FADD R11, R11, R30 ;  /* 0x0000001e0b0b8221 */ /* 0x008fce0000000000 */
.L_x_25:
[----:B------:R-:W-:Y:S05]  /*1250*/  BSYNC.RECONVERGENT B2 ;  /* 0x0000000000027941 */ /* 0x000fea0003800200 */
.L_x_24:
[----:B------:R-:W-:Y:S01]  /*1260*/  UIADD3 UR14, UPT, UPT, UR4, 0x3, URZ ;  /* 0x00000003040e7890 */ /* 0x000fe2000fffe0ff */
[----:B------:R-:W-:Y:S05]  /*1270*/  BSSY.RECONVERGENT B2, `(.L_x_35) ;  /* 0x000004c000027945 */ /* 0x000fea0003800200 */
[----:B------:R-:W-:-:S13]  /*1280*/  ISETP.NE.AND P0, PT, R28, UR14, PT ;  /* 0x0000000e1c007c0c */ /* 0x000fda000bf05270 */
        /* <DEDUP_REMOVED lines=19> */
[----:B------:R-:W-:Y:S01]  /*13c0*/  IMAD.MOV.U32 R35, RZ, RZ, R41 ;  /* 0x000000ffff237224 */ /* 0x000fe200078e0029 */
[----:B-1----:R-:W-:-:S07]  /*13d0*/  MOV R0, 0x13f0 ;  /* 0x000013f000007802 */ /* 0x002fce0000000f00 */
[----:B------:R-:W-:Y:S05]  /*13e0*/  CALL.REL.NOINC `($__internal_0_$__cuda_sm20_sqrt_rn_f32_slowpath) ;  /* 0x0000001400987944 */ /* 0x000fea0003c00000 */
[----:B------:R-:W-:Y:S05]  /*13f0*/  BRA `(.L_x_41) ;  /* 0x0000000000107947 */ /* 0x000fea0003800000 */
.L_x_40:
[----:B-1----:R-:W-:Y:S01]  /*1400*/  FMUL.FTZ R34, R41, R0 ;  /* 0x0000000029227220 */ /* 0x002fe20000410000 */
[----:B------:R-:W-:-:S03]  /*1410*/  FMUL.FTZ R0, R0, 0.5 ;  /* 0x3f00000000007820 */ /* 0x000fc60000410000 */
[----:B------:R-:W-:-:S04]  /*1420*/  FFMA R31, -R34, R34, R41 ;  /* 0x00000022221f7223 */ /* 0x000fc80000000129 */
[----:B------:R-:W-:-:S07]  /*1430*/  FFMA R34, R31, R0, R34 ;  /* 0x000000001f227223 */ /* 0x000fce0000000022 */
.L_x_41:
[----:B------:R-:W-:Y:S05]  /*1440*/  BSYNC.RECONVERGENT B0 ;  /* 0x0000000000007941 */ /* 0x000fea0003800200 */
.L_x_39:
        /* <DEDUP_REMOVED lines=13> */
.L_x_43:
[----:B------:R-:W-:Y:S05]  /*1520*/  BSYNC.RECONVERGENT B4 ;  /* 0x0000000000047941 */ /* 0x000fea0003800200 */
.L_x_42:
        /* <DEDUP_REMOVED lines=14> */
.L_x_45:
[----:B------:R-:W-:Y:S05]  /*1610*/  BSYNC.RECONVERGENT B4 ;  /* 0x0000000000047941 */ /* 0x000fea0003800200 */
.L_x_44:
[----:B------:R-:W-:Y:S01]  /*1620*/  FADD R13, R13, -R0 ;  /* 0x800000000d0d7221 */ /* 0x000fe20000000000 */
[----:B------:R-:W-:-:S07]  /*1630*/  IADD3 R15, PT, PT, R15, 0x1, RZ ;  /* 0x000000010f0f7810 */ /* 0x000fce0007ffe0ff */
.L_x_38:
[----:B------:R-:W-:Y:S05]  /*1640*/  BSYNC.RECONVERGENT B3 ;  /* 0x0000000000037941 */ /* 0x000fea0003800200 */
.L_x_37:
        /* <DEDUP_REMOVED lines=14> */
.L_x_36:
[----:B------:R-:W-:Y:S05]  /*1730*/  BSYNC.RECONVERGENT B2 ;  /* 0x0000000000027941 */ /* 0x000fea0003800200 */
.L_x_35:
[----:B------:R-:W-:Y:S01]  /*1740*/  UIADD3 UR14, UP0, UPT, UR6, 0x10, URZ ;  /* 0x00000010060e7890 */ /* 0x000fe2000ff1e0ff */
[----:B------:R-:W-:Y:S01]  /*1750*/  IADD3 R3, PT, PT, R3, 0x4, RZ ;  /* 0x0000000403037810 */ /* 0x000fe20007ffe0ff */
[----:B------:R-:W-:Y:S02]  /*1760*/  UIADD3 UR4, UPT, UPT, UR4, 0x4, URZ ;  /* 0x0000000404047890 */ /* 0x000fe4000fffe0ff */
[----:B------:R-:W-:Y:S02]  /*1770*/  ULOP3.LUT UR6, UR18, 0x7ffffffc, URZ, 0xc0, !UPT ;  /* 0x7ffffffc12067892 */ /* 0x000fe4000f8ec0ff */
[----:B------:R-:W-:Y:S02]  /*1780*/  UIADD3.X UR7, UPT, UPT, URZ, UR7, URZ, UP0, !UPT ;  /* 0x00000007ff077290 */ /* 0x000fe400087fe4ff */
[----:B------:R-:W-:Y:S02]  /*1790*/  UISETP.NE.AND UP0, UPT, UR4, UR6, UPT ;  /* 0x000000060400728c */ /* 0x000fe4000bf05270 */
[----:B------:R-:W-:-:S02]  /*17a0*/  UIADD3 UR8, UP1, UPT, UR8, 0x10, URZ ;  /* 0x0000001008087890 */ /* 0x000fc4000ff3e0ff */
[----:B------:R-:W-:Y:S02]  /*17b0*/  UIADD3 UR10, UP2, UPT, UR10, 0x10, URZ ;  /* 0x000000100a0a7890 */ /* 0x000fe4000ff5e0ff */
[----:B------:R-:W-:Y:S02]  /*17c0*/  UIADD3 UR12, UP3, UPT, UR12, 0x10, URZ ;  /* 0x000000100c0c7890 */ /* 0x000fe4000ff7e0ff */
[----:B------:R-:W-:Y:S02]  /*17d0*/  UIADD3.X UR9, UPT, UPT, URZ, UR9, URZ, UP1, !UPT ;  /* 0x00000009ff097290 */ /* 0x000fe40008ffe4ff */
[----:B------:R-:W-:Y:S02]  /*17e0*/  UIADD3.X UR11, UPT, UPT, URZ, UR11, URZ, UP2, !UPT ;  /* 0x0000000bff0b7290 */ /* 0x000fe400097fe4ff */
[----:B------:R-:W-:Y:S01]  /*17f0*/  UIADD3.X UR13, UPT, UPT, URZ, UR13, URZ, UP3, !UPT ;  /* 0x0000000dff0d7290 */ /* 0x000fe20009ffe4ff */
[----:B------:R-:W-:Y:S11]  /*1800*/  BRA.U UP0, `(.L_x_46) ;  /* 0xffffffe900ec7547 */ /* 0x000ff6000b83ffff */
[----:B------:R-:W-:-:S05]  /*1810*/  UMOV UR4, UR6 ;  /* 0x0000000600047c82 */ /* 0x000fca0008000000 */
.L_x_1:
[----:B------:R-:W-:-:S09]  /*1820*/  ULOP3.LUT UP0, UR18, UR18, 0x3, URZ, 0xc0, !UPT ;  /* 0x0000000312127892 */ /* 0x000fd2000f80c0ff */
[----:B------:R-:W-:Y:S05]  /*1830*/  BRA.U !UP0, `(.L_x_0) ;  /* 0x00000005088c7547 */ /* 0x000fea000b800000 */
[----:B------:R-:W0:Y:S01]  /*1840*/  LDCU.64 UR6, c[0x0][0x3c0] ;  /* 0x00007800ff0677ac */ /* 0x000e220008000a00 */
[----:B------:R-:W-:Y:S01]  /*1850*/  MOV R38, UR5 ;  /* 0x0000000500267c02 */ /* 0x000fe20008000f00 */
[----:B------:R-:W1:Y:S03]  /*1860*/  LDCU.128 UR12, c[0x0][0x3b0] ;  /* 0x00007600ff0c77ac */ /* 0x000e660008000c00 */
[----:B------:R-:W-:Y:S01]  /*1870*/  IADD3 R38, PT, PT, -R29, UR4, -R38 ;  /* 0x000000041d267c10 */ /* 0x000fe2000fffe926 */
[----:B------:R-:W2:Y:S01]  /*1880*/  LDCU.64 UR16, c[0x0][0x3a8] ;  /* 0x00007500ff1077ac */ /* 0x000ea20008000a00 */
[----:B------:R-:W-:Y:S02]  /*1890*/  UIADD3 UR18, UPT, UPT, -UR18, URZ, URZ ;  /* 0x000000ff12127290 */ /* 0x000fe4000fffe1ff */
[----:B0-----:R-:W-:Y:S02]  /*18a0*/  UIMAD.WIDE.U32 UR6, UR4, 0x4, UR6 ;  /* 0x00000004040678a5 */ /* 0x001fe4000f8e0006 */
[----:B-1----:R-:W-:-:S02]  /*18b0*/  UIMAD.WIDE.U32 UR8, UR4, 0x4, UR14 ;  /* 0x00000004040878a5 */ /* 0x002fc4000f8e000e */
[----:B------:R-:W-:Y:S02]  /*18c0*/  UIMAD.WIDE.U32 UR10, UR4, 0x4, UR12 ;  /* 0x00000004040a78a5 */ /* 0x000fe4000f8e000c */
[----:B--2---:R-:W-:-:S12]  /*18d0*/  UIMAD.WIDE.U32 UR4, UR4, 0x4, UR16 ;  /* 0x00000004040478a5 */ /* 0x004fd8000f8e0010 */
.L_x_58:
[----:B------:R-:W-:Y:S01]  /*18e0*/  ISETP.NE.AND P0, PT, R38, RZ, PT ;  /* 0x000000ff2600720c */ /* 0x000fe20003f05270 */
[----:B------:R-:W-:-:S12]  /*18f0*/  BSSY.RECONVERGENT B2, `(.L_x_47) ;  /* 0x000004b000027945 */ /* 0x000fd80003800200 */
[----:B------:R-:W-:Y:S05]  /*1900*/  @!P0 BRA `(.L_x_48) ;  /* 0x0000000400248947 */ /* 0x000fea0003800000 */
[----:B------:R-:W-:Y:S01]  /*1910*/  MOV R32, UR10 ;  /* 0x0000000a00207c02 */ /* 0x000fe20008000f00 */
[----:B------:R-:W-:Y:S01]  /*1920*/  IMAD.U32 R33, RZ, RZ, UR11 ;  /* 0x0000000bff217e24 */ /* 0x000fe2000f8e00ff */
[----:B------:R-:W-:Y:S02]  /*1930*/  MOV R30, UR4 ;  /* 0x00000004001e7c02 */ /* 0x000fe40008000f00 */
[----:B------:R-:W-:Y:S02]  /*1940*/  MOV R31, UR5 ;  /* 0x00000005001f7c02 */ /* 0x000fe40008000f00 */
        /* <DEDUP_REMOVED lines=18> */
.L_x_52:
[----:B-1----:R-:W-:Y:S01]  /*1a70*/  FMUL.FTZ R34, R3, R0 ;  /* 0x0000000003227220 */ /* 0x002fe20000410000 */
[----:B------:R-:W-:-:S03]  /*1a80*/  FMUL.FTZ R0, R0, 0.5 ;  /* 0x3f00000000007820 */ /* 0x000fc60000410000 */
[----:B------:R-:W-:-:S04]  /*1a90*/  FFMA R31, -R34, R34, R3 ;  /* 0x00000022221f7223 */ /* 0x000fc80000000103 */
[----:B------:R-:W-:-:S07]  /*1aa0*/  FFMA R34, R31, R0, R34 ;  /* 0x000000001f227223 */ /* 0x000fce0000000022 */
.L_x_53:
[----:B------:R-:W-:Y:S05]  /*1ab0*/  BSYNC.RECONVERGENT B0 ;  /* 0x0000000000007941 */ /* 0x000fea0003800200 */
.L_x_51:
        /* <DEDUP_REMOVED lines=13> */
.L_x_55:
[----:B------:R-:W-:Y:S05]  /*1b90*/  BSYNC.RECONVERGENT B4 ;  /* 0x0000000000047941 */ /* 0x000fea0003800200 */
.L_x_54:
        /* <DEDUP_REMOVED lines=10> */
[----:B------:R-:W-:Y:S01]  /*1c40*/  MOV R37, R29 ;  /* 0x0000001d00257202 */ /* 0x000fe20000000f00 */
[----:B------:R-:W-:Y:S01]  /*1c50*/  IMAD.MOV.U32 R36, RZ, RZ, R2 ;  /* 0x000000ffff247224 */ /* 0x000fe200078e0002 */
[----:B------:R-:W-:-:S07]  /*1c60*/  MOV R30, 0x1c80 ;  /* 0x00001c80001e7802 */ /* 0x000fce0000000f00 */
[----:B------:R-:W-:Y:S05]  /*1c70*/  CALL.REL.NOINC `($__internal_1_$__cuda_sm3x_div_rn_noftz_f32_slowpath) ;  /* 0x0000000c00cc7944 */ /* 0x000fea0003c00000 */
.L_x_57:
[----:B------:R-:W-:Y:S05]  /*1c80*/  BSYNC.RECONVERGENT B4 ;  /* 0x0000000000047941 */ /* 0x000fea0003800200 */
.L_x_56:
[----:B------:R-:W-:Y:S01]  /*1c90*/  FADD R13, R13, -R0 ;  /* 0x800000000d0d7221 */ /* 0x000fe20000000000 */
[----:B------:R-:W-:-:S07]  /*1ca0*/  IADD3 R15, PT, PT, R15, 0x1, RZ ;  /* 0x000000010f0f7810 */ /* 0x000fce0007ffe0ff */
.L_x_50:
[----:B------:R-:W-:Y:S05]  /*1cb0*/  BSYNC.RECONVERGENT B3 ;  /* 0x0000000000037941 */ /* 0x000fea0003800200 */
.L_x_49:
[----:B------:R-:W-:Y:S02]  /*1cc0*/  FSETP.GEU.AND P0, PT, R3, R5, PT ;  /* 0x000000050300720b */ /* 0x000fe40003f0e000 */
[----:B------:R-:W-:Y:S02]  /*1cd0*/  MOV R33, UR9 ;  /* 0x0000000900217c02 */ /* 0x000fe40008000f00 */
[----:B------:R-:W-:Y:S02]  /*1ce0*/  MOV R30, UR6 ;  /* 0x00000006001e7c02 */ /* 0x000fe40008000f00 */
[----:B------:R-:W-:Y:S02]  /*1cf0*/  MOV R32, UR8 ;  /* 0x0000000800207c02 */ /* 0x000fe40008000f00 */
[----:B------:R-:W-:-:S05]  /*1d00*/  MOV R31, UR7 ;  /* 0x00000007001f7c02 */ /* 0x000fca0008000f00 */
[----:B------:R-:W2:Y:S04]  /*1d10*/  @!P0 LDG.E R33, desc[UR20][R32.64] ;  /* 0x0000001420218981 */ /* 0x000ea8000c1e1900 */
[----:B------:R-:W3:Y:S01]  /*1d20*/  @!P0 LDG.E R30, desc[UR20][R30.64] ;  /* 0x000000141e1e8981 */ /* 0x000ee2000c1e1900 */
[----:B------:R-:W-:Y:S01]  /*1d30*/  FSETP.GEU.AND P1, PT, R3, R4, PT ;  /* 0x000000040300720b */ /* 0x000fe20003f2e000 */
[----:B------:R-:W-:-:S12]  /*1d40*/  @!P0 VIADD R10, R10, 0x1 ;  /* 0x000000010a0a8836 */ /* 0x000fd80000000000 */
[----:B------:R-:W-:Y:S01]  /*1d50*/  @!P1 FADD R9, R9, R28 ;  /* 0x0000001c09099221 */ /* 0x000fe20000000000 */
[----:B------:R-:W-:Y:S01]  /*1d60*/  @!P1 FADD R8, R8, R39 ;  /* 0x0000002708089221 */ /* 0x000fe20000000000 */
[----:B------:R-:W-:Y:S01]  /*1d70*/  @!P1 IADD3 R7, PT, PT, R7, 0x1, RZ ;  /* 0x0000000107079810 */ /* 0x000fe20007ffe0ff */
[----:B--2---:R-:W-:Y:S01]  /*1d80*/  @!P0 FADD R12, R12, R33 ;  /* 0x000000210c0c8221 */ /* 0x004fe20000000000 */
[----:B---3--:R-:W-:-:S07]  /*1d90*/  @!P0 FADD R11, R11, R30 ;  /* 0x0000001e0b0b8221 */ /* 0x008fce0000000000 */
.L_x_48:
[----:B------:R-:W-:Y:S05]  /*1da0*/  BSYNC.RECONVERGENT B2 ;  /* 0x0000000000027941 */ /* 0x000fea0003800200 */
.L_x_47:
[----:B------:R-:W-:Y:S01]  /*1db0*/  UIADD3 UR6, UP0, UPT, UR6, 0x4, URZ ;  /* 0x0000000406067890 */ /* 0x000fe2000ff1e0ff */
[----:B------:R-:W-:Y:S01]  /*1dc0*/  IADD3 R38, PT, PT, R38, 0x1, RZ ;  /* 0x0000000126267810 */ /* 0x000fe20007ffe0ff */
[----:B------:R-:W-:Y:S02]  /*1dd0*/  UIADD3 UR18, UPT, UPT, UR18, 0x1, URZ ;  /* 0x0000000112127890 */ /* 0x000fe4000fffe0ff */
[----:B------:R-:W-:Y:S02]  /*1de0*/  UIADD3.X UR7, UPT, UPT, URZ, UR7, URZ, UP0, !UPT ;  /* 0x00000007ff077290 */ /* 0x000fe400087fe4ff */
[----:B------:R-:W-:Y:S02]  /*1df0*/  UISETP.NE.AND UP0, UPT, UR18, URZ, UPT ;  /* 0x000000ff1200728c */ /* 0x000fe4000bf05270 */
[----:B------:R-:W-:Y:S02]  /*1e00*/  UIADD3 UR8, UP1, UPT, UR8, 0x4, URZ ;  /* 0x0000000408087890 */ /* 0x000fe4000ff3e0ff */
[----:B------:R-:W-:-:S02]  /*1e10*/  UIADD3 UR10, UP2, UPT, UR10, 0x4, URZ ;  /* 0x000000040a0a7890 */ /* 0x000fc4000ff5e0ff */
[----:B------:R-:W-:Y:S02]  /*1e20*/  UIADD3 UR4, UP3, UPT, UR4, 0x4, URZ ;  /* 0x0000000404047890 */ /* 0x000fe4000ff7e0ff */
[----:B------:R-:W-:Y:S02]  /*1e30*/  UIADD3.X UR9, UPT, UPT, URZ, UR9, URZ, UP1, !UPT ;  /* 0x00000009ff097290 */ /* 0x000fe40008ffe4ff */
[----:B------:R-:W-:Y:S02]  /*1e40*/  UIADD3.X UR11, UPT, UPT, URZ, UR11, URZ, UP2, !UPT ;  /* 0x0000000bff0b7290 */ /* 0x000fe400097fe4ff */
[----:B------:R-:W-:Y:S01]  /*1e50*/  UIADD3.X UR5, UPT, UPT, URZ, UR5, URZ, UP3, !UPT ;  /* 0x00000005ff057290 */ /* 0x000fe20009ffe4ff */
[----:B------:R-:W-:Y:S11]  /*1e60*/  BRA.U UP0, `(.L_x_58) ;  /* 0xfffffff9009c7547 */ /* 0x000ff6000b83ffff */
.L_x_0:
[----:B------:R-:W-:Y:S01]  /*1e70*/  ISETP.GE.AND P0, PT, R15, 0x1, PT ;  /* 0x000000010f00780c */ /* 0x000fe20003f06270 */
[----:B------:R-:W-:Y:S01]  /*1e80*/  BSSY.RECONVERGENT B2, `(.L_x_59) ;  /* 0x0000024000027945 */ /* 0x000fe20003800200 */
[----:B------:R-:W-:-:S11]  /*1e90*/  CS2R R2, SRZ ;  /* 0x0000000000027805 */ /* 0x000fd6000001ff00 */
[----:B------:R-:W-:Y:S05]  /*1ea0*/  @!P0 BRA `(.L_x_60) ;  /* 0x0000000000848947 */ /* 0x000fea0003800000 */
[----:B------:R-:W-:Y:S01]  /*1eb0*/  I2FP.F32.U32 R15, R15 ;  /* 0x0000000f000f7245 */ /* 0x000fe20000201000 */
        /* <DEDUP_REMOVED lines=12> */
[----:B-----5:R-:W-:Y:S05]  /*1f80*/  CALL.REL.NOINC `($__internal_1_$__cuda_sm3x_div_rn_noftz_f32_slowpath) ;  /* 0x0000000c00087944 */ /* 0x020fea0003c00000 */
.L_x_62:
[----:B------:R-:W-:Y:S05]  /*1f90*/  BSYNC.RECONVERGENT B3 ;  /* 0x0000000000037941 */ /* 0x000fea0003800200 */
.L_x_61:
[----:B------:R-:W0:Y:S01]  /*1fa0*/  MUFU.RCP R4, R15 ;  /* 0x0000000f00047308 */ /* 0x000e220000001000 */
[----:B------:R-:W1:Y:S01]  /*1fb0*/  LDCU UR4, c[0x0][0x394] ;  /* 0x00007280ff0477ac */ /* 0x000e620008000800 */
[----:B------:R-:W-:Y:S06]  /*1fc0*/  BSSY.RECONVERGENT B3, `(.L_x_63) ;  /* 0x000000d000037945 */ /* 0x000fec0003800200 */
[----:B------:R-:W2:Y:S01]  /*1fd0*/  FCHK P0, R13, R15 ;  /* 0x0000000f0d007302 */ /* 0x000ea20000000000 */
[----:B0-----:R-:W-:Y:S01]  /*1fe0*/  FFMA R3, -R15, R4, 1 ;  /* 0x3f8000000f037423 */ /* 0x001fe20000000104 */
[----:B-1----:R-:W-:-:S03]  /*1ff0*/  FFMA R2, R0, UR4, RZ ;  /* 0x0000000400027c23 */ /* 0x002fc600080000ff */
[----:B------:R-:W-:-:S04]  /*2000*/  FFMA R4, R4, R3, R4 ;  /* 0x0000000304047223 */ /* 0x000fc80000000004 */
[----:B------:R-:W-:-:S04]  /*2010*/  FFMA R6, R4, R13, RZ ;  /* 0x0000000d04067223 */ /* 0x000fc800000000ff */
[----:B------:R-:W-:-:S04]  /*2020*/  FFMA R3, -R15, R6, R13 ;  /* 0x000000060f037223 */ /* 0x000fc8000000010d */
[----:B------:R-:W-:Y:S01]  /*2030*/  FFMA R0, R4, R3, R6 ;  /* 0x0000000304007223 */ /* 0x000fe20000000006 */
[----:B--2---:R-:W-:Y:S06]  /*2040*/  @!P0 BRA `(.L_x_64) ;  /* 0x0000000000108947 */ /* 0x004fec0003800000 */
[----:B------:R-:W-:Y:S02]  /*2050*/  MOV R37, R13 ;  /* 0x0000000d00257202 */ /* 0x000fe40000000f00 */
[----:B------:R-:W-:Y:S02]  /*2060*/  MOV R36, R15 ;  /* 0x0000000f00247202 */ /* 0x000fe40000000f00 */
[----:B------:R-:W-:-:S07]  /*2070*/  MOV R30, 0x2090 ;  /* 0x00002090001e7802 */ /* 0x000fce0000000f00 */
[----:B-----5:R-:W-:Y:S05]  /*2080*/  CALL.REL.NOINC `($__internal_1_$__cuda_sm3x_div_rn_noftz_f32_slowpath) ;  /* 0x0000000800c87944 */ /* 0x020fea0003c00000 */
.L_x_64:
[----:B------:R-:W-:Y:S05]  /*2090*/  BSYNC.RECONVERGENT B3 ;  /* 0x0000000000037941 */ /* 0x000fea0003800200 */
.L_x_63:
[----:B------:R-:W0:Y:S02]  /*20a0*/  LDCU UR4, c[0x0][0x394] ;  /* 0x00007280ff0477ac */ /* 0x000e240008000800 */
[----:B0-----:R-:W-:-:S07]  /*20b0*/  FFMA R3, R0, UR4, RZ ;  /* 0x0000000400037c23 */ /* 0x001fce00080000ff */
.L_x_60:
[----:B------:R-:W-:Y:S05]  /*20c0*/  BSYNC.RECONVERGENT B2 ;  /* 0x0000000000027941 */ /* 0x000fea0003800200 */
.L_x_59:
[----:B------:R-:W-:Y:S01]  /*20d0*/  ISETP.GE.AND P0, PT, R10, 0x1, PT ;  /* 0x000000010a00780c */ /* 0x000fe20003f06270 */
[----:B------:R-:W-:-:S12]  /*20e0*/  BSSY.RECONVERGENT B2, `(.L_x_65) ;  /* 0x0000025000027945 */ /* 0x000fd80003800200 */
        /* <DEDUP_REMOVED lines=14> */
[----:B-----5:R-:W-:Y:S05]  /*21d0*/  CALL.REL.NOINC `($__internal_1_$__cuda_sm3x_div_rn_noftz_f32_slowpath) ;  /* 0x0000000800747944 */ /* 0x020fea0003c00000 */
[----:B------:R-:W-:-:S07]  /*21e0*/  MOV R4, R0 ;  /* 0x0000000000047202 */ /* 0x000fce0000000f00 */
.L_x_68:
[----:B------:R-:W-:Y:S05]  /*21f0*/  BSYNC.RECONVERGENT B3 ;  /* 0x0000000000037941 */ /* 0x000fea0003800200 */
.L_x_67:
[----:B------:R-:W0:Y:S01]  /*2200*/  MUFU.RCP R5, R10 ;  /* 0x0000000a00057308 */ /* 0x000e220000001000 */
[----:B------:R-:W-:Y:S07]  /*2210*/  BSSY.RECONVERGENT B3, `(.L_x_69) ;  /* 0x000000d000037945 */ /* 0x000fee0003800200 */
[----:B------:R-:W1:Y:S01]  /*2220*/  FCHK P0, R11, R10 ;  /* 0x0000000a0b007302 */ /* 0x000e620000000000 */
[----:B0-----:R-:W-:-:S04]  /*2230*/  FFMA R0, -R10, R5, 1 ;  /* 0x3f8000000a007423 */ /* 0x001fc80000000105 */
[----:B------:R-:W-:Y:S01]  /*2240*/  FFMA R0, R5, R0, R5 ;  /* 0x0000000005007223 */ /* 0x000fe20000000005 */
[----:B-----5:R-:W-:-:S03]  /*2250*/  FADD R5, -R17, R4 ;  /* 0x0000000411057221 */ /* 0x020fc60000000100 */
        /* <DEDUP_REMOVED lines=8> */
.L_x_70:
[----:B------:R-:W-:Y:S05]  /*22e0*/  BSYNC.RECONVERGENT B3 ;  /* 0x0000000000037941 */ /* 0x000fea0003800200 */
.L_x_69:
[----:B------:R-:W0:Y:S01]  /*22f0*/  LDCU UR4, c[0x0][0x398] ;  /* 0x00007300ff0477ac */ /* 0x000e220008000800 */
[----:B------:R-:W-:Y:S01]  /*2300*/  FADD R0, -R16, R0 ;  /* 0x0000000010007221 */ /* 0x000fe20000000100 */
[----:B0-----:R-:W-:-:S03]  /*2310*/  FFMA R2, R5, UR4, R2 ;  /* 0x0000000405027c23 */ /* 0x001fc60008000002 */
[----:B------:R-:W-:-:S07]  /*2320*/  FFMA R3, R0, UR4, R3 ;  /* 0x0000000400037c23 */ /* 0x000fce0008000003 */
.L_x_66:
[----:B------:R-:W-:Y:S05]  /*2330*/  BSYNC.RECONVERGENT B2 ;  /* 0x0000000000027941 */ /* 0x000fea0003800200 */
.L_x_65:
        /* <DEDUP_REMOVED lines=17> */
.L_x_74:
[----:B------:R-:W-:Y:S05]  /*2450*/  BSYNC.RECONVERGENT B3 ;  /* 0x0000000000037941 */ /* 0x000fea0003800200 */
.L_x_73:
[----:B------:R-:W0:Y:S01]  /*2460*/  MUFU.RCP R4, R7 ;  /* 0x0000000700047308 */ /* 0x000e220000001000 */
[----:B------:R-:W-:Y:S01]  /*2470*/  BSSY.RECONVERGENT B3, `(.L_x_75) ;  /* 0x000000d000037945 */ /* 0x000fe20003800200 */
[----:B-----5:R-:W-:-:S06]  /*2480*/  FADD R5, -R27, R0 ;  /* 0x000000001b057221 */ /* 0x020fcc0000000100 */
        /* <DEDUP_REMOVED lines=11> */
.L_x_76:
[----:B------:R-:W-:Y:S05]  /*2540*/  BSYNC.RECONVERGENT B3 ;  /* 0x0000000000037941 */ /* 0x000fea0003800200 */
.L_x_75:
[----:B------:R-:W0:Y:S01]  /*2550*/  LDCU UR4, c[0x0][0x39c] ;  /* 0x00007380ff0477ac */ /* 0x000e220008000800 */
[----:B------:R-:W-:Y:S01]  /*2560*/  FADD R0, -R26, R0 ;  /* 0x000000001a007221 */ /* 0x000fe20000000100 */
[----:B0-----:R-:W-:-:S03]  /*2570*/  FFMA R2, R5, UR4, R2 ;  /* 0x0000000405027c23 */ /* 0x001fc60008000002 */
[----:B------:R-:W-:-:S07]  /*2580*/  FFMA R3, R0, UR4, R3 ;  /* 0x0000000400037c23 */ /* 0x000fce0008000003 */
.L_x_72:
[----:B------:R-:W-:Y:S05]  /*2590*/  BSYNC.RECONVERGENT B2 ;  /* 0x0000000000027941 */ /* 0x000fea0003800200 */
.L_x_71:
[----:B------:R-:W0:Y:S01]  /*25a0*/  LDCU UR4, c[0x0][0x384] ;  /* 0x00007080ff0477ac */ /* 0x000e220008000800 */
[----:B------:R-:W-:Y:S01]  /*25b0*/  BSSY.RECONVERGENT B0, `(.L_x_77) ;  /* 0x0000011000007945 */ /* 0x000fe20003800200 */
[----:B0----5:R-:W-:Y:S01]  /*25c0*/  FFMA R3, R3, UR4, R16 ;  /* 0x0000000403037c23 */ /* 0x021fe20008000010 */
[----:B------:R-:W-:-:S03]  /*25d0*/  FFMA R2, R2, UR4, R17 ;  /* 0x0000000402027c23 */ /* 0x000fc60008000011 */
[----:B------:R-:W-:-:S04]  /*25e0*/  FMUL R5, R3, R3 ;  /* 0x0000000303057220 */ /* 0x000fc80000400000 */
[----:B------:R-:W-:-:S04]  /*25f0*/  FFMA R35, R2, R2, R5 ;  /* 0x0000000202237223 */ /* 0x000fc80000000005 */
[----:B------:R0:W1:Y:S01]  /*2600*/  MUFU.RSQ R0, R35 ;  /* 0x0000002300007308 */ /* 0x0000620000001400 */
[----:B------:R-:W-:-:S04]  /*2610*/  IADD3 R4, PT, PT, R35, -0xd000000, RZ ;  /* 0xf300000023047810 */ /* 0x000fc80007ffe0ff */
[----:B------:R-:W-:-:S13]  /*2620*/  ISETP.GT.U32.AND P0, PT, R4, 0x727fffff, PT ;  /* 0x727fffff0400780c */ /* 0x000fda0003f04070 */
[----:B01----:R-:W-:Y:S05]  /*2630*/  @!P0 BRA `(.L_x_78) ;  /* 0x0000000000108947 */ /* 0x003fea0003800000 */
[----:B------:R-:W-:-:S07]  /*2640*/  MOV R0, 0x2660 ;  /* 0x0000266000007802 */ /* 0x000fce0000000f00 */
[----:B------:R-:W-:Y:S05]  /*2650*/  CALL.REL.NOINC `($__internal_0_$__cuda_sm20_sqrt_rn_f32_slowpath) ;  /* 0x0000000000fc7944 */ /* 0x000fea0003c00000 */
[----:B------:R-:W-:Y:S01]  /*2660*/  MOV R4, R34 ;  /* 0x0000002200047202 */ /* 0x000fe20000000f00 */
[----:B------:R-:W-:Y:S06]  /*2670*/  BRA `(.L_x_79) ;  /* 0x0000000000107947 */ /* 0x000fec0003800000 */
.L_x_78:
[----:B------:R-:W-:Y:S01]  /*2680*/  FMUL.FTZ R4, R35, R0 ;  /* 0x0000000023047220 */ /* 0x000fe20000410000 */
[----:B------:R-:W-:-:S03]  /*2690*/  FMUL.FTZ R0, R0, 0.5 ;  /* 0x3f00000000007820 */ /* 0x000fc60000410000 */
[----:B------:R-:W-:-:S04]  /*26a0*/  FFMA R5, -R4, R4, R35 ;  /* 0x0000000404057223 */ /* 0x000fc80000000123 */
[----:B------:R-:W-:-:S07]  /*26b0*/  FFMA R4, R5, R0, R4 ;  /* 0x0000000005047223 */ /* 0x000fce0000000004 */
.L_x_79:
[----:B------:R-:W-:Y:S05]  /*26c0*/  BSYNC.RECONVERGENT B0 ;  /* 0x0000000000007941 */ /* 0x000fea0003800200 */
.L_x_77:
[----:B------:R-:W0:Y:S01]  /*26d0*/  LDCU UR4, c[0x0][0x3a0] ;  /* 0x00007400ff0477ac */ /* 0x000e220008000800 */
[----:B------:R-:W-:Y:S01]  /*26e0*/  BSSY.RECONVERGENT B2, `(.L_x_80) ;  /* 0x0000023000027945 */ /* 0x000fe20003800200 */
[----:B0-----:R-:W-:-:S13]  /*26f0*/  FSETP.GT.AND P0, PT, R4, UR4, PT ;  /* 0x0000000404007c0b */ /* 0x001fda000bf04000 */
[----:B------:R-:W-:Y:S05]  /*2700*/  @!P0 BRA `(.L_x_81) ;  /* 0x0000000000808947 */ /* 0x000fea0003800000 */
[----:B------:R-:W0:Y:S01]  /*2710*/  MUFU.RCP R5, R4 ;  /* 0x0000000400057308 */ /* 0x000e220000001000 */
[----:B------:R-:W-:Y:S07]  /*2720*/  BSSY.RECONVERGENT B3, `(.L_x_82) ;  /* 0x000000c000037945 */ /* 0x000fee0003800200 */
[----:B------:R-:W1:Y:S01]  /*2730*/  FCHK P0, R2, R4 ;  /* 0x0000000402007302 */ /* 0x000e620000000000 */
[----:B0-----:R-:W-:-:S04]  /*2740*/  FFMA R0, R5, -R4, 1 ;  /* 0x3f80000005007423 */ /* 0x001fc80000000804 */
[----:B------:R-:W-:-:S04]  /*2750*/  FFMA R5, R5, R0, R5 ;  /* 0x0000000005057223 */ /* 0x000fc80000000005 */
[----:B------:R-:W-:-:S04]  /*2760*/  FFMA R7, R2, R5, RZ ;  /* 0x0000000502077223 */ /* 0x000fc800000000ff */
[----:B------:R-:W-:-:S04]  /*2770*/  FFMA R0, R7, -R4, R2 ;  /* 0x8000000407007223 */ /* 0x000fc80000000002 */
[----:B------:R-:W-:Y:S01]  /*2780*/  FFMA R0, R5, R0, R7 ;  /* 0x0000000005007223 */ /* 0x000fe20000000007 */
[----:B-1----:R-:W-:Y:S06]  /*2790*/  @!P0 BRA `(.L_x_83) ;  /* 0x0000000000108947 */ /* 0x002fec0003800000 */
[----:B------:R-:W-:Y:S02]  /*27a0*/  MOV R37, R2 ;  /* 0x0000000200257202 */ /* 0x000fe40000000f00 */
[----:B------:R-:W-:Y:S02]  /*27b0*/  MOV R36, R4 ;  /* 0x0000000400247202 */ /* 0x000fe40000000f00 */
[----:B------:R-:W-:-:S07]  /*27c0*/  MOV R30, 0x27e0 ;  /* 0x000027e0001e7802 */ /* 0x000fce0000000f00 */
[----:B------:R-:W-:Y:S05]  /*27d0*/  CALL.REL.NOINC `($__internal_1_$__cuda_sm3x_div_rn_noftz_f32_slowpath) ;  /* 0x0000000000f47944 */ /* 0x000fea0003c00000 */
.L_x_83:
[----:B------:R-:W-:Y:S05]  /*27e0*/  BSYNC.RECONVERGENT B3 ;  /* 0x0000000000037941 */ /* 0x000fea0003800200 */
.L_x_82:
[----:B------:R-:W0:Y:S01]  /*27f0*/  MUFU.RCP R5, R4 ;  /* 0x0000000400057308 */ /* 0x000e220000001000 */
[----:B------:R-:W1:Y:S01]  /*2800*/  LDCU UR4, c[0x0][0x3a0] ;  /* 0x00007400ff0477ac */ /* 0x000e620008000800 */
[----:B------:R-:W-:Y:S06]  /*2810*/  BSSY.RECONVERGENT B3, `(.L_x_84) ;  /* 0x000000d000037945 */ /* 0x000fec0003800200 */
[----:B------:R-:W2:Y:S01]  /*2820*/  FCHK P0, R3, R4 ;  /* 0x0000000403007302 */ /* 0x000ea20000000000 */
[----:B0-----:R-:W-:-:S04]  /*2830*/  FFMA R2, R5, -R4, 1 ;  /* 0x3f80000005027423 */ /* 0x001fc80000000804 */
[----:B------:R-:W-:Y:S01]  /*2840*/  FFMA R7, R5, R2, R5 ;  /* 0x0000000205077223 */ /* 0x000fe20000000005 */
[----:B-1----:R-:W-:-:S03]  /*2850*/  FMUL R2, R0, UR4 ;  /* 0x0000000400027c20 */ /* 0x002fc60008400000 */
[----:B------:R-:W-:-:S04]  /*2860*/  FFMA R6, R3, R7, RZ ;  /* 0x0000000703067223 */ /* 0x000fc800000000ff */
[----:B------:R-:W-:-:S04]  /*2870*/  FFMA R5, R6, -R4, R3 ;  /* 0x8000000406057223 */ /* 0x000fc80000000003 */
[----:B------:R-:W-:Y:S01]  /*2880*/  FFMA R0, R7, R5, R6 ;  /* 0x0000000507007223 */ /* 0x000fe20000000006 */
[----:B--2---:R-:W-:Y:S06]  /*2890*/  @!P0 BRA `(.L_x_85) ;  /* 0x0000000000108947 */ /* 0x004fec0003800000 */
[----:B------:R-:W-:Y:S02]  /*28a0*/  MOV R37, R3 ;  /* 0x0000000300257202 */ /* 0x000fe40000000f00 */
[----:B------:R-:W-:Y:S02]  /*28b0*/  MOV R36, R4 ;  /* 0x0000000400247202 */ /* 0x000fe40000000f00 */
[----:B------:R-:W-:-:S07]  /*28c0*/  MOV R30, 0x28e0 ;  /* 0x000028e0001e7802 */ /* 0x000fce0000000f00 */
[----:B------:R-:W-:Y:S05]  /*28d0*/  CALL.REL.NOINC `($__internal_1_$__cuda_sm3x_div_rn_noftz_f32_slowpath) ;  /* 0x0000000000b47944 */ /* 0x000fea0003c00000 */
.L_x_85:
[----:B------:R-:W-:Y:S05]  /*28e0*/  BSYNC.RECONVERGENT B3 ;  /* 0x0000000000037941 */ /* 0x000fea0003800200 */
.L_x_84:
[----:B------:R-:W0:Y:S02]  /*28f0*/  LDCU UR4, c[0x0][0x3a0] ;  /* 0x00007400ff0477ac */ /* 0x000e240008000800 */
[----:B0-----:R-:W-:-:S07]  /*2900*/  FMUL R3, R0, UR4 ;  /* 0x0000000400037c20 */ /* 0x001fce0008400000 */
.L_x_81:
[----:B------:R-:W-:Y:S05]  /*2910*/  BSYNC.RECONVERGENT B2 ;  /* 0x0000000000027941 */ /* 0x000fea0003800200 */
.L_x_80:
[----:B------:R-:W0:Y:S01]  /*2920*/  LDCU UR6, c[0x0][0x384] ;  /* 0x00007080ff0677ac */ /* 0x000e220008000800 */
[----:B------:R-:W1:Y:S01]  /*2930*/  LDCU.64 UR4, c[0x0][0x3c8] ;  /* 0x00007900ff0477ac */ /* 0x000e620008000a00 */
[----:B0-----:R-:W-:Y:S01]  /*2940*/  FFMA R27, R2, UR6, R27 ;  /* 0x00000006021b7c23 */ /* 0x001fe2000800001b */
[----:B------:R-:W-:Y:S01]  /*2950*/  FFMA R5, R3, UR6, R26 ;  /* 0x0000000603057c23 */ /* 0x000fe2000800001a */
[----:B-1----:R-:W-:-:S03]  /*2960*/  I2FP.F32.S32 R0, UR4 ;  /* 0x0000000400007c45 */ /* 0x002fc60008201400 */
[----:B------:R-:W-:Y:S02]  /*2970*/  FSETP.GEU.AND P0, PT, R27, RZ, PT ;  /* 0x000000ff1b00720b */ /* 0x000fe40003f0e000 */
[----:B------:R-:W-:Y:S02]  /*2980*/  FSETP.GEU.AND P1, PT, R5, RZ, PT ;  /* 0x000000ff0500720b */ /* 0x000fe40003f2e000 */
[----:B------:R-:W-:-:S09]  /*2990*/  I2FP.F32.S32 R4, UR5 ;  /* 0x0000000500047c45 */ /* 0x000fd20008201400 */
[----:B------:R-:W-:Y:S02]  /*29a0*/  @!P0 FADD R27, R27, R0 ;  /* 0x000000001b1b8221 */ /* 0x000fe40000000000 */
[----:B------:R-:W-:-:S03]  /*29b0*/  @!P1 FADD R5, R5, R4 ;  /* 0x0000000405059221 */ /* 0x000fc60000000000 */
[----:B------:R-:W-:Y:S02]  /*29c0*/  FSETP.GE.AND P0, PT, R27, R0, PT ;  /* 0x000000001b00720b */ /* 0x000fe40003f06000 */
[----:B------:R-:W-:-:S11]  /*29d0*/  FSETP.GE.AND P1, PT, R5, R4, PT ;  /* 0x000000040500720b */ /* 0x000fd60003f26000 */
[----:B------:R-:W-:Y:S02]  /*29e0*/  @P0 FADD R27, -R0, R27 ;  /* 0x0000001b001b0221 */ /* 0x000fe40000000100 */
[----:B------:R-:W-:-:S03]  /*29f0*/  @P1 FADD R5, -R4, R5 ;  /* 0x0000000504051221 */ /* 0x000fc60000000100 */
[----:B------:R-:W-:Y:S04]  /*2a00*/  STG.E desc[UR20][R24.64], R27 ;  /* 0x0000001b18007986 */ /* 0x000fe8000c101914 */
[----:B------:R-:W-:Y:S04]  /*2a10*/  STG.E desc[UR20][R22.64], R5 ;  /* 0x0000000516007986 */ /* 0x000fe8000c101914 */
[----:B------:R-:W-:Y:S04]  /*2a20*/  STG.E desc[UR20][R20.64], R2 ;  /* 0x0000000214007986 */ /* 0x000fe8000c101914 */
[----:B------:R-:W-:Y:S01]  /*2a30*/  STG.E desc[UR20][R18.64], R3 ;  /* 0x0000000312007986 */ /* 0x000fe2000c101914 */
[----:B------:R-:W-:Y:S05]  /*2a40*/  EXIT ;  /* 0x000000000000794d */ /* 0x000fea0003800000 */
        .weak           $__internal_0_$__cuda_sm20_sqrt_rn_f32_slowpath
        .type           $__internal_0_$__cuda_sm20_sqrt_rn_f32_slowpath,@function
        .size           $__internal_0_$__cuda_sm20_sqrt_rn_f32_slowpath,($__internal_1_$__cuda_sm3x_div_rn_noftz_f32_slowpath - $__internal_0_$__cuda_sm20_sqrt_rn_f32_slowpath)
$__internal_0_$__cuda_sm20_sqrt_rn_f32_slowpath:
[----:B------:R-:W-:-:S13]  /*2a50*/  LOP3.LUT P0, RZ, R35, 0x7fffffff, RZ, 0xc0, !PT ;  /* 0x7fffffff23ff7812 */ /* 0x000fda000780c0ff */
[----:B------:R-:W-:Y:S01]  /*2a60*/  @!P0 IMAD.MOV.U32 R34, RZ, RZ, R35 ;  /* 0x000000ffff228224 */ /* 0x000fe200078e0023 */
[----:B------:R-:W-:Y:S06]  /*2a70*/  @!P0 BRA `(.L_x_86) ;  /* 0x0000000000408947 */ /* 0x000fec0003800000 */
[----:B------:R-:W-:-:S13]  /*2a80*/  FSETP.GEU.FTZ.AND P0, PT, R35, RZ, PT ;  /* 0x000000ff2300720b */ /* 0x000fda0003f1e000 */
[----:B------:R-:W-:Y:S01]  /*2a90*/  @!P0 MOV R34, 0x7fffffff ;  /* 0x7fffffff00228802 */ /* 0x000fe20000000f00 */
[----:B------:R-:W-:Y:S06]  /*2aa0*/  @!P0 BRA `(.L_x_86) ;  /* 0x0000000000348947 */ /* 0x000fec0003800000 */
[----:B------:R-:W-:-:S13]  /*2ab0*/  FSETP.GTU.FTZ.AND P0, PT, |R35|, +INF , PT ;  /* 0x7f8000002300780b */ /* 0x000fda0003f1c200 */
[----:B------:R-:W-:Y:S01]  /*2ac0*/  @P0 FADD.FTZ R34, R35, 1 ;  /* 0x3f80000023220421 */ /* 0x000fe20000010000 */
[----:B------:R-:W-:Y:S06]  /*2ad0*/  @P0 BRA `(.L_x_86) ;  /* 0x0000000000280947 */ /* 0x000fec0003800000 */
[----:B------:R-:W-:-:S13]  /*2ae0*/  FSETP.NEU.FTZ.AND P0, PT, |R35|, +INF , PT ;  /* 0x7f8000002300780b */ /* 0x000fda0003f1d200 */
[----:B------:R-:W-:Y:S01]  /*2af0*/  @P0 FFMA R33, R35, 1.84467440737095516160e+19, RZ ;  /* 0x5f80000023210823 */ /* 0x000fe200000000ff */
[----:B------:R-:W-:-:S03]  /*2b00*/  @!P0 MOV R34, R35 ;  /* 0x0000002300228202 */ /* 0x000fc60000000f00 */
[----:B------:R-:W0:Y:S02]  /*2b10*/  @P0 MUFU.RSQ R30, R33 ;  /* 0x00000021001e0308 */ /* 0x000e240000001400 */
[----:B0-----:R-:W-:Y:S01]  /*2b20*/  @P0 FMUL.FTZ R32, R33, R30 ;  /* 0x0000001e21200220 */ /* 0x001fe20000410000 */
[----:B------:R-:W-:-:S03]  /*2b30*/  @P0 FMUL.FTZ R30, R30, 0.5 ;  /* 0x3f0000001e1e0820 */ /* 0x000fc60000410000 */
[----:B------:R-:W-:-:S04]  /*2b40*/  @P0 FADD.FTZ R31, -R32, -RZ ;  /* 0x800000ff201f0221 */ /* 0x000fc80000010100 */
[----:B------:R-:W-:-:S04]  /*2b50*/  @P0 FFMA R31, R32, R31, R33 ;  /* 0x0000001f201f0223 */ /* 0x000fc80000000021 */
[----:B------:R-:W-:-:S04]  /*2b60*/  @P0 FFMA R30, R31, R30, R32 ;  /* 0x0000001e1f1e0223 */ /* 0x000fc80000000020 */
[----:B------:R-:W-:-:S07]  /*2b70*/  @P0 FMUL.FTZ R34, R30, 2.3283064365386962891e-10 ;  /* 0x2f8000001e220820 */ /* 0x000fce0000410000 */
.L_x_86:
[----:B------:R-:W-:Y:S01]  /*2b80*/  HFMA2 R31, -RZ, RZ, 0, 0 ;  /* 0x00000000ff1f7431 */ /* 0x000fe200000001ff */
[----:B------:R-:W-:-:S04]  /*2b90*/  MOV R30, R0 ;  /* 0x00000000001e7202 */ /* 0x000fc80000000f00 */
[----:B------:R-:W-:Y:S05]  /*2ba0*/  RET.REL.NODEC R30 `(boids_step) ;  /* 0xffffffd41e147950 */ /* 0x000fea0003c3ffff */
        .weak           $__internal_1_$__cuda_sm3x_div_rn_noftz_f32_slowpath
        .type           $__internal_1_$__cuda_sm3x_div_rn_noftz_f32_slowpath,@function
        .size           $__internal_1_$__cuda_sm3x_div_rn_noftz_f32_slowpath,(.L_x_100 - $__internal_1_$__cuda_sm3x_div_rn_noftz_f32_slowpath)
$__internal_1_$__cuda_sm3x_div_rn_noftz_f32_slowpath:
[----:B------:R-:W-:Y:S01]  /*2bb0*/  SHF.R.U32.HI R31, RZ, 0x17, R36 ;  /* 0x00000017ff1f7819 */ /* 0x000fe20000011624 */
[----:B------:R-:W-:Y:S01]  /*2bc0*/  BSSY.RECONVERGENT B0, `(.L_x_87) ;  /* 0x0000062000007945 */ /* 0x000fe20003800200 */
[----:B------:R-:W-:Y:S02]  /*2bd0*/  SHF.R.U32.HI R34, RZ, 0x17, R37 ;  /* 0x00000017ff227819 */ /* 0x000fe40000011625 */
[----:B------:R-:W-:Y:S02]  /*2be0*/  LOP3.LUT R31, R31, 0xff, RZ, 0xc0, !PT ;  /* 0x000000ff1f1f7812 */ /* 0x000fe400078ec0ff */
[----:B------:R-:W-:Y:S02]  /*2bf0*/  LOP3.LUT R34, R34, 0xff, RZ, 0xc0, !PT ;  /* 0x000000ff22227812 */ /* 0x000fe400078ec0ff */
[----:B------:R-:W-:Y:S02]  /*2c00*/  IADD3 R0, PT, PT, R31, -0x1, RZ ;  /* 0xffffffff1f007810 */ /* 0x000fe40007ffe0ff */
[----:B------:R-:W-:-:S02]  /*2c10*/  IADD3 R33, PT, PT, R34, -0x1, RZ ;  /* 0xffffffff22217810 */ /* 0x000fc40007ffe0ff */
[----:B------:R-:W-:-:S04]  /*2c20*/  ISETP.GT.U32.AND P0, PT, R0, 0xfd, PT ;  /* 0x000000fd0000780c */ /* 0x000fc80003f04070 */
[----:B------:R-:W-:-:S13]  /*2c30*/  ISETP.GT.U32.OR P0, PT, R33, 0xfd, P0 ;  /* 0x000000fd2100780c */ /* 0x000fda0000704470 */
[----:B------:R-:W-:Y:S01]  /*2c40*/  @!P0 IMAD.MOV.U32 R32, RZ, RZ, RZ ;  /* 0x000000ffff208224 */ /* 0x000fe200078e00ff */
[----:B------:R-:W-:Y:S06]  /*2c50*/  @!P0 BRA `(.L_x_88) ;  /* 0x00000000005c8947 */ /* 0x000fec0003800000 */
[----:B------:R-:W-:Y:S02]  /*2c60*/  FSETP.GTU.FTZ.AND P0, PT, |R37|, +INF , PT ;  /* 0x7f8000002500780b */ /* 0x000fe40003f1c200 */
[----:B------:R-:W-:-:S04]  /*2c70*/  FSETP.GTU.FTZ.AND P1, PT, |R36|, +INF , PT ;  /* 0x7f8000002400780b */ /* 0x000fc80003f3c200 */
[----:B------:R-:W-:-:S13]  /*2c80*/  PLOP3.LUT P0, PT, P0, P1, PT, 0xf8, 0x8f ;  /* 0x00000000008f781c */ /* 0x000fda0000703f70 */
[----:B------:R-:W-:Y:S05]  /*2c90*/  @P0 BRA `(.L_x_89) ;  /* 0x00000004004c0947 */ /* 0x000fea0003800000 */
[----:B------:R-:W-:-:S13]  /*2ca0*/  LOP3.LUT P0, RZ, R36, 0x7fffffff, R37, 0xc8, !PT ;  /* 0x7fffffff24ff7812 */ /* 0x000fda000780c825 */
[----:B------:R-:W-:Y:S05]  /*2cb0*/  @!P0 BRA `(.L_x_90) ;  /* 0x00000004003c8947 */ /* 0x000fea0003800000 */
[C---:B------:R-:W-:Y:S02]  /*2cc0*/  FSETP.NEU.FTZ.AND P2, PT, |R37|.reuse, +INF , PT ;  /* 0x7f8000002500780b */ /* 0x040fe40003f5d200 */
[----:B------:R-:W-:Y:S02]  /*2cd0*/  FSETP.NEU.FTZ.AND P1, PT, |R36|, +INF , PT ;  /* 0x7f8000002400780b */ /* 0x000fe40003f3d200 */
[----:B------:R-:W-:-:S11]  /*2ce0*/  FSETP.NEU.FTZ.AND P0, PT, |R37|, +INF , PT ;  /* 0x7f8000002500780b */ /* 0x000fd60003f1d200 */
[----:B------:R-:W-:Y:S05]  /*2cf0*/  @!P1 BRA !P2, `(.L_x_90) ;  /* 0x00000004002c9947 */ /* 0x000fea0005000000 */
[----:B------:R-:W-:-:S04]  /*2d00*/  LOP3.LUT P2, RZ, R37, 0x7fffffff, RZ, 0xc0, !PT ;  /* 0x7fffffff25ff7812 */ /* 0x000fc8000784c0ff */
[----:B------:R-:W-:-:S13]  /*2d10*/  PLOP3.LUT P1, PT, P1, P2, PT, 0x2f, 0xf2 ;  /* 0x0000000000f2781c */ /* 0x000fda0000f24577 */
[----:B------:R-:W-:Y:S05]  /*2d20*/  @P1 BRA `(.L_x_91) ;  /* 0x0000000400181947 */ /* 0x000fea0003800000 */
[----:B------:R-:W-:-:S04]  /*2d30*/  LOP3.LUT P1, RZ, R36, 0x7fffffff, RZ, 0xc0, !PT ;  /* 0x7fffffff24ff7812 */ /* 0x000fc8000782c0ff */
[----:B------:R-:W-:-:S13]  /*2d40*/  PLOP3.LUT P0, PT, P0, P1, PT, 0x2f, 0xf2 ;  /* 0x0000000000f2781c */ /* 0x000fda0000702577 */
[----:B------:R-:W-:Y:S05]  /*2d50*/  @P0 BRA `(.L_x_92) ;  /* 0x0000000400000947 */ /* 0x000fea0003800000 */
[----:B------:R-:W-:Y:S02]  /*2d60*/  ISETP.GE.AND P0, PT, R33, RZ, PT ;  /* 0x000000ff2100720c */ /* 0x000fe40003f06270 */
[----:B------:R-:W-:-:S11]  /*2d70*/  ISETP.GE.AND P1, PT, R0, RZ, PT ;  /* 0x000000ff0000720c */ /* 0x000fd60003f26270 */
[----:B------:R-:W-:Y:S01]  /*2d80*/  @P0 MOV R32, RZ ;  /* 0x000000ff00200202 */ /* 0x000fe20000000f00 */
[----:B------:R-:W-:Y:S01]  /*2d90*/  @!P0 FFMA R37, R37, 1.84467440737095516160e+19, RZ ;  /* 0x5f80000025258823 */ /* 0x000fe200000000ff */
[----:B------:R-:W-:Y:S01]  /*2da0*/  @!P0 MOV R32, 0xffffffc0 ;  /* 0xffffffc000208802 */ /* 0x000fe20000000f00 */
[----:B------:R-:W-:-:S03]  /*2db0*/  @!P1 FFMA R36, R36, 1.84467440737095516160e+19, RZ ;  /* 0x5f80000024249823 */ /* 0x000fc600000000ff */
[----:B------:R-:W-:-:S07]  /*2dc0*/  @!P1 IADD3 R32, PT, PT, R32, 0x40, RZ ;  /* 0x0000004020209810 */ /* 0x000fce0007ffe0ff */
.L_x_88:
[----:B------:R-:W-:Y:S01]  /*2dd0*/  LEA R33, R31, 0xc0800000, 0x17 ;  /* 0xc08000001f217811 */ /* 0x000fe200078eb8ff */
[----:B------:R-:W-:Y:S01]  /*2de0*/  BSSY.RECONVERGENT B1, `(.L_x_93) ;  /* 0x0000036000017945 */ /* 0x000fe20003800200 */
[----:B------:R-:W-:Y:S02]  /*2df0*/  IADD3 R34, PT, PT, R34, -0x7f, RZ ;  /* 0xffffff8122227810 */ /* 0x000fe40007ffe0ff */
[----:B------:R-:W-:-:S03]  /*2e00*/  IADD3 R40, PT, PT, -R33, R36, RZ ;  /* 0x0000002421287210 */ /* 0x000fc60007ffe1ff */
[----:B------:R-:W-:Y:S01]  /*2e10*/  IMAD R0, R34, -0x800000, R37 ;  /* 0xff80000022007824 */ /* 0x000fe200078e0225 */
[----:B------:R-:W0:Y:S01]  /*2e20*/  MUFU.RCP R36, R40 ;  /* 0x0000002800247308 */ /* 0x000e220000001000 */
[----:B------:R-:W-:-:S04]  /*2e30*/  FADD.FTZ R33, -R40, -RZ ;  /* 0x800000ff28217221 */ /* 0x000fc80000010100 */
[----:B0-----:R-:W-:-:S04]  /*2e40*/  FFMA R35, R36, R33, 1 ;  /* 0x3f80000024237423 */ /* 0x001fc80000000021 */
[----:B------:R-:W-:-:S04]  /*2e50*/  FFMA R35, R36, R35, R36 ;  /* 0x0000002324237223 */ /* 0x000fc80000000024 */
[----:B------:R-:W-:-:S04]  /*2e60*/  FFMA R36, R0, R35, RZ ;  /* 0x0000002300247223 */ /* 0x000fc800000000ff */
[----:B------:R-:W-:-:S04]  /*2e70*/  FFMA R37, R33, R36, R0 ;  /* 0x0000002421257223 */ /* 0x000fc80000000000 */
[----:B------:R-:W-:Y:S01]  /*2e80*/  FFMA R36, R35, R37, R36 ;  /* 0x0000002523247223 */ /* 0x000fe20000000024 */
[----:B------:R-:W-:-:S03]  /*2e90*/  IADD3 R37, PT, PT, R34, 0x7f, -R31 ;  /* 0x0000007f22257810 */ /* 0x000fc60007ffe81f */
[----:B------:R-:W-:Y:S01]  /*2ea0*/  FFMA R33, R33, R36, R0 ;  /* 0x0000002421217223 */ /* 0x000fe20000000000 */
[----:B------:R-:W-:-:S03]  /*2eb0*/  IADD3 R37, PT, PT, R37, R32, RZ ;  /* 0x0000002025257210 */ /* 0x000fc60007ffe0ff */
[----:B------:R-:W-:-:S05]  /*2ec0*/  FFMA R0, R35, R33, R36 ;  /* 0x0000002123007223 */ /* 0x000fca0000000024 */
[----:B------:R-:W-:-:S04]  /*2ed0*/  SHF.R.U32.HI R31, RZ, 0x17, R0 ;  /* 0x00000017ff1f7819 */ /* 0x000fc80000011600 */
[----:B------:R-:W-:-:S05]  /*2ee0*/  LOP3.LUT R32, R31, 0xff, RZ, 0xc0, !PT ;  /* 0x000000ff1f207812 */ /* 0x000fca00078ec0ff */
[----:B------:R-:W-:-:S05]  /*2ef0*/  IMAD.IADD R31, R32, 0x1, R37 ;  /* 0x00000001201f7824 */ /* 0x000fca00078e0225 */
[----:B------:R-:W-:-:S04]  /*2f00*/  IADD3 R32, PT, PT, R31, -0x1, RZ ;  /* 0xffffffff1f207810 */ /* 0x000fc80007ffe0ff */
[----:B------:R-:W-:-:S13]  /*2f10*/  ISETP.GE.U32.AND P0, PT, R32, 0xfe, PT ;  /* 0x000000fe2000780c */ /* 0x000fda0003f06070 */
[----:B------:R-:W-:Y:S05]  /*2f20*/  @!P0 BRA `(.L_x_94) ;  /* 0x0000000000808947 */ /* 0x000fea0003800000 */
[----:B------:R-:W-:-:S13]  /*2f30*/  ISETP.GT.AND P0, PT, R31, 0xfe, PT ;  /* 0x000000fe1f00780c */ /* 0x000fda0003f04270 */
[----:B------:R-:W-:Y:S05]  /*2f40*/  @P0 BRA `(.L_x_95) ;  /* 0x00000000006c0947 */ /* 0x000fea0003800000 */
[----:B------:R-:W-:-:S13]  /*2f50*/  ISETP.GE.AND P0, PT, R31, 0x1, PT ;  /* 0x000000011f00780c */ /* 0x000fda0003f06270 */
[----:B------:R-:W-:Y:S05]  /*2f60*/  @P0 BRA `(.L_x_96) ;  /* 0x0000000000740947 */ /* 0x000fea0003800000 */
[----:B------:R-:W-:Y:S02]  /*2f70*/  ISETP.GE.AND P0, PT, R31, -0x18, PT ;  /* 0xffffffe81f00780c */ /* 0x000fe40003f06270 */
[----:B------:R-:W-:-:S11]  /*2f80*/  LOP3.LUT R0, R0, 0x80000000, RZ, 0xc0, !PT ;  /* 0x8000000000007812 */ /* 0x000fd600078ec0ff */
[----:B------:R-:W-:Y:S05]  /*2f90*/  @!P0 BRA `(.L_x_96) ;  /* 0x0000000000688947 */ /* 0x000fea0003800000 */
[CCC-:B------:R-:W-:Y:S01]  /*2fa0*/  FFMA.RZ R32, R35.reuse, R33.reuse, R36.reuse ;  /* 0x0000002123207223 */ /* 0x1c0fe2000000c024 */
[CCC-:B------:R-:W-:Y:S01]  /*2fb0*/  FFMA.RP R34, R35.reuse, R33.reuse, R36.reuse ;  /* 0x0000002123227223 */ /* 0x1c0fe20000008024 */
[----:B------:R-:W-:Y:S01]  /*2fc0*/  FFMA.RM R35, R35, R33, R36 ;  /* 0x0000002123237223 */ /* 0x000fe20000004024 */
[C---:B------:R-:W-:Y:S02]  /*2fd0*/  IADD3 R33, PT, PT, R31.reuse, 0x20, RZ ;  /* 0x000000201f217810 */ /* 0x040fe40007ffe0ff */
[----:B------:R-:W-:Y:S02]  /*2fe0*/  LOP3.LUT R32, R32, 0x7fffff, RZ, 0xc0, !PT ;  /* 0x007fffff20207812 */ /* 0x000fe400078ec0ff */
[C---:B------:R-:W-:Y:S02]  /*2ff0*/  ISETP.NE.AND P2, PT, R31.reuse, RZ, PT ;  /* 0x000000ff1f00720c */ /* 0x040fe40003f45270 */
[----:B------:R-:W-:Y:S02]  /*3000*/  LOP3.LUT R32, R32, 0x800000, RZ, 0xfc, !PT ;  /* 0x0080000020207812 */ /* 0x000fe400078efcff */
[----:B------:R-:W-:-:S02]  /*3010*/  ISETP.NE.AND P1, PT, R31, RZ, PT ;  /* 0x000000ff1f00720c */ /* 0x000fc40003f25270 */
[----:B------:R-:W-:Y:S02]  /*3020*/  IADD3 R31, PT, PT, -R31, RZ, RZ ;  /* 0x000000ff1f1f7210 */ /* 0x000fe40007ffe1ff */
[----:B------:R-:W-:Y:S02]  /*3030*/  SHF.L.U32 R33, R32, R33, RZ ;  /* 0x0000002120217219 */ /* 0x000fe400000006ff */
[----:B------:R-:W-:Y:S02]  /*3040*/  FSETP.NEU.FTZ.AND P0, PT, R34, R35, PT ;  /* 0x000000232200720b */ /* 0x000fe40003f1d000 */
[----:B------:R-:W-:Y:S02]  /*3050*/  SEL R31, R31, RZ, P2 ;  /* 0x000000ff1f1f7207 */ /* 0x000fe40001000000 */
[----:B------:R-:W-:Y:S02]  /*3060*/  ISETP.NE.AND P1, PT, R33, RZ, P1 ;  /* 0x000000ff2100720c */ /* 0x000fe40000f25270 */
[----:B------:R-:W-:-:S02]  /*3070*/  SHF.R.U32.HI R34, RZ, R31, R32 ;  /* 0x0000001fff227219 */ /* 0x000fc40000011620 */
[----:B------:R-:W-:Y:S02]  /*3080*/  PLOP3.LUT P0, PT, P0, P1, PT, 0xf8, 0x8f ;  /* 0x00000000008f781c */ /* 0x000fe40000703f70 */
[----:B------:R-:W-:Y:S02]  /*3090*/  SHF.R.U32.HI R32, RZ, 0x1, R34 ;  /* 0x00000001ff207819 */ /* 0x000fe40000011622 */
[----:B------:R-:W-:-:S04]  /*30a0*/  SEL R31, RZ, 0x1, !P0 ;  /* 0x00000001ff1f7807 */ /* 0x000fc80004000000 */
[----:B------:R-:W-:-:S04]  /*30b0*/  LOP3.LUT R31, R31, 0x1, R32, 0xf8, !PT ;  /* 0x000000011f1f7812 */ /* 0x000fc800078ef820 */
[----:B------:R-:W-:-:S04]  /*30c0*/  LOP3.LUT R31, R31, R34, RZ, 0xc0, !PT ;  /* 0x000000221f1f7212 */ /* 0x000fc800078ec0ff */
[----:B------:R-:W-:-:S04]  /*30d0*/  IADD3 R31, PT, PT, R32, R31, RZ ;  /* 0x0000001f201f7210 */ /* 0x000fc80007ffe0ff */
[----:B------:R-:W-:Y:S01]  /*30e0*/  LOP3.LUT R0, R31, R0, RZ, 0xfc, !PT ;  /* 0x000000001f007212 */ /* 0x000fe200078efcff */
[----:B------:R-:W-:Y:S06]  /*30f0*/  BRA `(.L_x_96) ;  /* 0x0000000000107947 */ /* 0x000fec0003800000 */
.L_x_95:
[----:B------:R-:W-:-:S04]  /*3100*/  LOP3.LUT R0, R0, 0x80000000, RZ, 0xc0, !PT ;  /* 0x8000000000007812 */ /* 0x000fc800078ec0ff */
[----:B------:R-:W-:Y:S01]  /*3110*/  LOP3.LUT R0, R0, 0x7f800000, RZ, 0xfc, !PT ;  /* 0x7f80000000007812 */ /* 0x000fe200078efcff */
[----:B------:R-:W-:Y:S06]  /*3120*/  BRA `(.L_x_96) ;  /* 0x0000000000047947 */ /* 0x000fec0003800000 */
.L_x_94:
[----:B------:R-:W-:-:S07]  /*3130*/  LEA R0, R37, R0, 0x17 ;  /* 0x0000000025007211 */ /* 0x000fce00078eb8ff */
.L_x_96:
[----:B------:R-:W-:Y:S05]  /*3140*/  BSYNC.RECONVERGENT B1 ;  /* 0x0000000000017941 */ /* 0x000fea0003800200 */
.L_x_93:
[----:B------:R-:W-:Y:S05]  /*3150*/  BRA `(.L_x_97) ;  /* 0x0000000000207947 */ /* 0x000fea0003800000 */
.L_x_92:
[----:B------:R-:W-:-:S04]  /*3160*/  LOP3.LUT R36, R36, 0x80000000, R37, 0x48, !PT ;  /* 0x8000000024247812 */ /* 0x000fc800078e4825 */
[----:B------:R-:W-:Y:S01]  /*3170*/  LOP3.LUT R0, R36, 0x7f800000, RZ, 0xfc, !PT ;  /* 0x7f80000024007812 */ /* 0x000fe200078efcff */
[----:B------:R-:W-:Y:S06]  /*3180*/  BRA `(.L_x_97) ;  /* 0x0000000000147947 */ /* 0x000fec0003800000 */
.L_x_91:
[----:B------:R-:W-:Y:S01]  /*3190*/  LOP3.LUT R0, R36, 0x80000000, R37, 0x48, !PT ;  /* 0x8000000024007812 */ /* 0x000fe200078e4825 */
[----:B------:R-:W-:Y:S06]  /*31a0*/  BRA `(.L_x_97) ;  /* 0x00000000000c7947 */ /* 0x000fec0003800000 */
.L_x_90:
[----:B------:R-:W0:Y:S01]  /*31b0*/  MUFU.RSQ R0, -QNAN ;  /* 0xffc0000000007908 */ /* 0x000e220000001400 */
[----:B------:R-:W-:Y:S05]  /*31c0*/  BRA `(.L_x_97) ;  /* 0x0000000000047947 */ /* 0x000fea0003800000 */
.L_x_89:
[----:B------:R-:W-:-:S07]  /*31d0*/  FADD.FTZ R0, R37, R36 ;  /* 0x0000002425007221 */ /* 0x000fce0000010000 */
.L_x_97:
[----:B------:R-:W-:Y:S05]  /*31e0*/  BSYNC.RECONVERGENT B0 ;  /* 0x0000000000007941 */ /* 0x000fea0003800200 */
.L_x_87:
[----:B------:R-:W-:-:S04]  /*31f0*/  HFMA2 R31, -RZ, RZ, 0, 0 ;  /* 0x00000000ff1f7431 */ /* 0x000fc800000001ff */
[----:B0-----:R-:W-:Y:S05]  /*3200*/  RET.REL.NODEC R30 `(boids_step) ;  /* 0xffffffcc1e7c7950 */ /* 0x001fea0003c3ffff */
.L_x_98:
[----:B------:R-:W-:-:S00]  /*3210*/  BRA `(.L_x_98) ;  /* 0xfffffffc00fc7947 */ /* 0x000fc0000383ffff */
[----:B------:R-:W-:-:S00]  /*3220*/  NOP ;  /* 0x0000000000007918 */ /* 0x000fc00000000000 */
        /* <DEDUP_REMOVED lines=13> */
.L_x_100:


//--------------------- .nv.shared.reserved.0     --------------------------
	.section	.nv.shared.reserved.0,"aw",@nobits
	.weak		__nv_reservedSMEM_offset_0_alias
	.size		__nv_reservedSMEM_offset_0_alias, 0, 64
	.other		__nv_reservedSMEM_offset_0_alias,@"STO_CUDA_RESERVED_SHARED STV_DEFAULT"
__nv_reservedSMEM_offset_0_alias:
	.zero		0
	.zero		64


//--------------------- .nv.constant0.boids_step  --------------------------
	.section	.nv.constant0.boids_step,"a",@progbits
	.sectionflags	@""
	.align	4
.nv.constant0.boids_step:
	.zero		976


//--------------------- SYMBOLS --------------------------

	.type		.nv.reservedSmem.offset0,@object
	.size		.nv.reservedSmem.offset0,0x4
